	.target	sm_90a

	.elftype	@"ET_EXEC"


//--------------------- .note.nv.tkinfo           --------------------------
	.section	.note.nv.tkinfo,"",@"SHT_NOTE"
	.sectionflags	@"SHF_NOTE_NV_TKINFO"
	.tkinfo
        /*0018*/ 	.word	0x00000002
        /*0030*/ 	.string	""
        /*0030*/ 	.string	"ptxas"
        /*0030*/ 	.string	"Cuda compilation tools, release 13.0, V13.0.88"
        /*0030*/ 	.string	"Build cuda_13.0.r13.0/compiler.36424714_0"
        /*0030*/ 	.string	"-arch sm_90a -m 64 "



//--------------------- .note.nv.cuinfo           --------------------------
	.section	.note.nv.cuinfo,"",@"SHT_NOTE"
	.sectionflags	@"SHF_NOTE_NV_CUINFO"
        /*0018*/ 	.short	0x0002
        /*001a*/ 	.short	0x005a
        /*001c*/ 	.short	0x0082
	.zero		2


//--------------------- .nv.info                  --------------------------
	.section	.nv.info,"",@"SHT_CUDA_INFO"
	.align	4


	//----- nvinfo : EIATTR_REGCOUNT
	.align		4
        /*0000*/ 	.byte	0x04, 0x2f
        /*0002*/ 	.short	(.L_15 - .L_14)
	.align		4
.L_14:
        /*0004*/ 	.word	index@(_ZN7cutlass13device_kernelINS_4gemm6kernel13GemmUniversalIN4cute5tupleIJiiiiEEENS1_10collective13CollectiveMmaINS1_34MainloopSm90TmaGmmaWarpSpecializedILi2ENS5_IJNS4_1CILi1EEESB_SB_EEENS1_35KernelTmaWarpSpecializedCooperativeEEENS5_IJNSA_ILi256EEENSA_ILi128EEESG_EEENS_6half_tENS5_IJSB_llEEESI_NS5_IJlSB_lEEENS4_8TiledMMAINS4_8MMA_AtomIJNS4_4SM904GMMA26MMA_64x128x16_F32F16F16_SSILNSO_5MajorE1ELSQ_0ELNSO_7ScaleInE1ELSR_1EEEEEENS4_6LayoutINS5_IJNSA_ILi2EEESB_SB_EEENS5_IJSB_NSA_ILi0EEESX_EEEEENS5_IJNS4_10UnderscoreES10_S10_EEEEENS4_13SM90_TMA_LOADENS4_14ComposedLayoutINS4_7SwizzleILi3ELi4ELi3EEENS4_18smem_ptr_flag_bitsILi16EEENSU_INS5_IJNSA_ILi64EEENSA_ILi8EEEEEENS5_IJSB_S19_EEEEEEEvNS4_8identityES13_NS14_IS16_S18_NSU_INS5_IJS1A_S19_EEENS5_IJS19_SB_EEEEEEEvS1F_EENS_8epilogue10collective6detail29Sm90TmaWarpSpecializedAdapterINS1M_15DefaultEpilogueISI_SK_SK_NS1L_6thread17LinearCombinationISI_Li1EffLNS1Q_9ScaleType4KindE0ELNS_15FloatRoundStyleE2ESI_EENS1_15EpilogueDefaultEEEEEvvEEEEvNT_6ParamsE)
        /*0008*/ 	.word	0x000000a8


	//----- nvinfo : EIATTR_FRAME_SIZE
	.align		4
.L_15:
        /*000c*/ 	.byte	0x04, 0x11
        /*000e*/ 	.short	(.L_17 - .L_16)
	.align		4
.L_16:
        /*0010*/ 	.word	index@(_ZN7cutlass13device_kernelINS_4gemm6kernel13GemmUniversalIN4cute5tupleIJiiiiEEENS1_10collective13CollectiveMmaINS1_34MainloopSm90TmaGmmaWarpSpecializedILi2ENS5_IJNS4_1CILi1EEESB_SB_EEENS1_35KernelTmaWarpSpecializedCooperativeEEENS5_IJNSA_ILi256EEENSA_ILi128EEESG_EEENS_6half_tENS5_IJSB_llEEESI_NS5_IJlSB_lEEENS4_8TiledMMAINS4_8MMA_AtomIJNS4_4SM904GMMA26MMA_64x128x16_F32F16F16_SSILNSO_5MajorE1ELSQ_0ELNSO_7ScaleInE1ELSR_1EEEEEENS4_6LayoutINS5_IJNSA_ILi2EEESB_SB_EEENS5_IJSB_NSA_ILi0EEESX_EEEEENS5_IJNS4_10UnderscoreES10_S10_EEEEENS4_13SM90_TMA_LOADENS4_14ComposedLayoutINS4_7SwizzleILi3ELi4ELi3EEENS4_18smem_ptr_flag_bitsILi16EEENSU_INS5_IJNSA_ILi64EEENSA_ILi8EEEEEENS5_IJSB_S19_EEEEEEEvNS4_8identityES13_NS14_IS16_S18_NSU_INS5_IJS1A_S19_EEENS5_IJS19_SB_EEEEEEEvS1F_EENS_8epilogue10collective6detail29Sm90TmaWarpSpecializedAdapterINS1M_15DefaultEpilogueISI_SK_SK_NS1L_6thread17LinearCombinationISI_Li1EffLNS1Q_9ScaleType4KindE0ELNS_15FloatRoundStyleE2ESI_EENS1_15EpilogueDefaultEEEEEvvEEEEvNT_6ParamsE)
        /*0014*/ 	.word	0x00000000


	//----- nvinfo : EIATTR_MIN_STACK_SIZE
	.align		4
.L_17:
        /*0018*/ 	.byte	0x04, 0x12
        /*001a*/ 	.short	(.L_19 - .L_18)
	.align		4
.L_18:
        /*001c*/ 	.word	index@(_ZN7cutlass13device_kernelINS_4gemm6kernel13GemmUniversalIN4cute5tupleIJiiiiEEENS1_10collective13CollectiveMmaINS1_34MainloopSm90TmaGmmaWarpSpecializedILi2ENS5_IJNS4_1CILi1EEESB_SB_EEENS1_35KernelTmaWarpSpecializedCooperativeEEENS5_IJNSA_ILi256EEENSA_ILi128EEESG_EEENS_6half_tENS5_IJSB_llEEESI_NS5_IJlSB_lEEENS4_8TiledMMAINS4_8MMA_AtomIJNS4_4SM904GMMA26MMA_64x128x16_F32F16F16_SSILNSO_5MajorE1ELSQ_0ELNSO_7ScaleInE1ELSR_1EEEEEENS4_6LayoutINS5_IJNSA_ILi2EEESB_SB_EEENS5_IJSB_NSA_ILi0EEESX_EEEEENS5_IJNS4_10UnderscoreES10_S10_EEEEENS4_13SM90_TMA_LOADENS4_14ComposedLayoutINS4_7SwizzleILi3ELi4ELi3EEENS4_18smem_ptr_flag_bitsILi16EEENSU_INS5_IJNSA_ILi64EEENSA_ILi8EEEEEENS5_IJSB_S19_EEEEEEEvNS4_8identityES13_NS14_IS16_S18_NSU_INS5_IJS1A_S19_EEENS5_IJS19_SB_EEEEEEEvS1F_EENS_8epilogue10collective6detail29Sm90TmaWarpSpecializedAdapterINS1M_15DefaultEpilogueISI_SK_SK_NS1L_6thread17LinearCombinationISI_Li1EffLNS1Q_9ScaleType4KindE0ELNS_15FloatRoundStyleE2ESI_EENS1_15EpilogueDefaultEEEEEvvEEEEvNT_6ParamsE)
        /*0020*/ 	.word	0x00000000
.L_19:


//--------------------- .nv.compat                --------------------------
	.section	.nv.compat,"",@"SHT_CUDA_COMPAT_INFO"
	.align	4
        /*0000*/ 	.byte	0x02, 0x09, 0x01, 0x00, 0x02, 0x02, 0x04, 0x00, 0x02, 0x05, 0x05, 0x00, 0x03, 0x07, 0x01, 0x01
        /*0010*/ 	.byte	0x02, 0x03, 0x01, 0x00, 0x02, 0x06, 0x01, 0x00, 0x04, 0x0b, 0x08, 0x00, 0x00, 0x00, 0x00, 0x00
        /*0020*/ 	.byte	0x00, 0x00, 0x00, 0x00


//--------------------- .nv.info._ZN7cutlass13device_kernelINS_4gemm6kernel13GemmUniversalIN4cute5tupleIJiiiiEEENS1_10collective13CollectiveMmaINS1_34MainloopSm90TmaGmmaWarpSpecializedILi2ENS5_IJNS4_1CILi1EEESB_SB_EEENS1_35KernelTmaWarpSpecializedCooperativeEEENS5_IJNSA_ILi256EEENSA_ILi128EEESG_EEENS_6half_tENS5_IJSB_llEEESI_NS5_IJlSB_lEEENS4_8TiledMMAINS4_8MMA_AtomIJNS4_4SM904GMMA26MMA_64x128x16_F32F16F16_SSILNSO_5MajorE1ELSQ_0ELNSO_7ScaleInE1ELSR_1EEEEEENS4_6LayoutINS5_IJNSA_ILi2EEESB_SB_EEENS5_IJSB_NSA_ILi0EEESX_EEEEENS5_IJNS4_10UnderscoreES10_S10_EEEEENS4_13SM90_TMA_LOADENS4_14ComposedLayoutINS4_7SwizzleILi3ELi4ELi3EEENS4_18smem_ptr_flag_bitsILi16EEENSU_INS5_IJNSA_ILi64EEENSA_ILi8EEEEEENS5_IJSB_S19_EEEEEEEvNS4_8identityES13_NS14_IS16_S18_NSU_INS5_IJS1A_S19_EEENS5_IJS19_SB_EEEEEEEvS1F_EENS_8epilogue10collective6detail29Sm90TmaWarpSpecializedAdapterINS1M_15DefaultEpilogueISI_SK_SK_NS1L_6thread17LinearCombinationISI_Li1EffLNS1Q_9ScaleType4KindE0ELNS_15FloatRoundStyleE2ESI_EENS1_15EpilogueDefaultEEEEEvvEEEEvNT_6ParamsE --------------------------
	.section	.nv.info._ZN7cutlass13device_kernelINS_4gemm6kernel13GemmUniversalIN4cute5tupleIJiiiiEEENS1_10collective13CollectiveMmaINS1_34MainloopSm90TmaGmmaWarpSpecializedILi2ENS5_IJNS4_1CILi1EEESB_SB_EEENS1_35KernelTmaWarpSpecializedCooperativeEEENS5_IJNSA_ILi256EEENSA_ILi128EEESG_EEENS_6half_tENS5_IJSB_llEEESI_NS5_IJlSB_lEEENS4_8TiledMMAINS4_8MMA_AtomIJNS4_4SM904GMMA26MMA_64x128x16_F32F16F16_SSILNSO_5MajorE1ELSQ_0ELNSO_7ScaleInE1ELSR_1EEEEEENS4_6LayoutINS5_IJNSA_ILi2EEESB_SB_EEENS5_IJSB_NSA_ILi0EEESX_EEEEENS5_IJNS4_10UnderscoreES10_S10_EEEEENS4_13SM90_TMA_LOADENS4_14ComposedLayoutINS4_7SwizzleILi3ELi4ELi3EEENS4_18smem_ptr_flag_bitsILi16EEENSU_INS5_IJNSA_ILi64EEENSA_ILi8EEEEEENS5_IJSB_S19_EEEEEEEvNS4_8identityES13_NS14_IS16_S18_NSU_INS5_IJS1A_S19_EEENS5_IJS19_SB_EEEEEEEvS1F_EENS_8epilogue10collective6detail29Sm90TmaWarpSpecializedAdapterINS1M_15DefaultEpilogueISI_SK_SK_NS1L_6thread17LinearCombinationISI_Li1EffLNS1Q_9ScaleType4KindE0ELNS_15FloatRoundStyleE2ESI_EENS1_15EpilogueDefaultEEEEEvvEEEEvNT_6ParamsE,"",@"SHT_CUDA_INFO"
	.sectionflags	@""
	.align	4


	//----- nvinfo : EIATTR_CUDA_API_VERSION
	.align		4
        /*0000*/ 	.byte	0x04, 0x37
        /*0002*/ 	.short	(.L_21 - .L_20)
.L_20:
        /*0004*/ 	.word	0x00000082


	//----- nvinfo : EIATTR_KPARAM_INFO
	.align		4
.L_21:
        /*0008*/ 	.byte	0x04, 0x17
        /*000a*/ 	.short	(.L_23 - .L_22)
.L_22:
        /*000c*/ 	.word	0x00000000
        /*0010*/ 	.short	0x0000
        /*0012*/ 	.short	0x0070
        /*0014*/ 	.byte	0x00, 0xf0, 0x01, 0x10


	//----- nvinfo : EIATTR_SPARSE_MMA_MASK
	.align		4
.L_23:
        /*0018*/ 	.byte	0x03, 0x50
        /*001a*/ 	.short	0x0000


	//----- nvinfo : EIATTR_MAXREG_COUNT
	.align		4
        /*001c*/ 	.byte	0x03, 0x1b
        /*001e*/ 	.short	0x00a8


	//----- nvinfo : EIATTR_NUM_BARRIERS
	.align		4
        /*0020*/ 	.byte	0x02, 0x4c
        /*0022*/ 	.byte	0x01
	.zero		1


	//----- nvinfo : EIATTR_EXTERNS
	.align		4
        /*0024*/ 	.byte	0x04, 0x0f
        /*0026*/ 	.short	(.L_25 - .L_24)


	//   ....[0]....
	.align		4
.L_24:
        /*0028*/ 	.word	index@(__assertfail)


	//----- nvinfo : EIATTR_MERCURY_ISA_VERSION
	.align		4
.L_25:
        /*002c*/ 	.byte	0x03, 0x5f
        /*002e*/ 	.short	0x0101


	//----- nvinfo : EIATTR_INT_WARP_WIDE_INSTR_OFFSETS
	.align		4
        /*0030*/ 	.byte	0x04, 0x31
        /*0032*/ 	.short	(.L_27 - .L_26)


	//   ....[0]....
.L_26:
        /*0034*/ 	.word	0x00000370


	//   ....[1]....
        /*0038*/ 	.word	0x000003a0


	//   ....[2]....
        /*003c*/ 	.word	0x00000480


	//----- nvinfo : EIATTR_COOP_GROUP_MASK_REGIDS
	.align		4
.L_27:
        /*0040*/ 	.byte	0x04, 0x29
        /*0042*/ 	.short	(.L_29 - .L_28)


	//   ....[0]....
.L_28:
        /*0044*/ 	.word	0xffffffff


	//   ....[1]....
        /*0048*/ 	.word	0xffffffff


	//   ....[2]....
        /*004c*/ 	.word	0xffffffff


	//   ....[3]....
        /*0050*/ 	.word	0xffffffff


	//   ....[4]....
        /*0054*/ 	.word	0xffffffff


	//----- nvinfo : EIATTR_COOP_GROUP_INSTR_OFFSETS
	.align		4
.L_29:
        /*0058*/ 	.byte	0x04, 0x28
        /*005a*/ 	.short	(.L_31 - .L_30)


	//   ....[0]....
.L_30:
        /*005c*/ 	.word	0x00000060


	//   ....[1]....
        /*0060*/ 	.word	0x00000070


	//   ....[2]....
        /*0064*/ 	.word	0x00000130


	//   ....[3]....
        /*0068*/ 	.word	0x00000280


	//   ....[4]....
        /*006c*/ 	.word	0x00000f30


	//----- nvinfo : EIATTR_REG_RECONFIG
	.align		4
.L_31:
        /*0070*/ 	.byte	0x01, 0x54
	.zero		2


	//----- nvinfo : EIATTR_SYSCALL_OFFSETS
	.align		4
        /*0074*/ 	.byte	0x04, 0x46
        /*0076*/ 	.short	(.L_33 - .L_32)


	//   ....[0]....
.L_32:
        /*0078*/ 	.word	0x000010f0


	//----- nvinfo : EIATTR_MBARRIER_INSTR_OFFSETS
	.align		4
.L_33:
        /*007c*/ 	.byte	0x04, 0x39
        /*007e*/ 	.short	(.L_35 - .L_34)


	//   ....[0]....
.L_34:
        /*0080*/ 	.word	0x00000230
        /*0084*/ 	.word	0x000000ff
        /*0088*/ 	.word	0x00000000
        /*008c*/ 	.short	0x0100
        /*008e*/ 	.byte	0x08
	.zero		1


	//   ....[1]....
        /*0090*/ 	.word	0x00000240
        /*0094*/ 	.word	0x000000ff
        /*0098*/ 	.word	0x00000010
        /*009c*/ 	.short	0x0100
        /*009e*/ 	.byte	0x08
	.zero		1


	//   ....[2]....
        /*00a0*/ 	.word	0x00000250
        /*00a4*/ 	.word	0x000000ff
        /*00a8*/ 	.word	0x00000008
        /*00ac*/ 	.short	0x0100
        /*00ae*/ 	.byte	0x08
	.zero		1


	//   ....[3]....
        /*00b0*/ 	.word	0x00000260
        /*00b4*/ 	.word	0x000000ff
        /*00b8*/ 	.word	0x00000018
        /*00bc*/ 	.short	0x0100
        /*00be*/ 	.byte	0x08
	.zero		1


	//   ....[4]....
        /*00c0*/ 	.word	0x000004f0
        /*00c4*/ 	.word	0x000000ff
        /*00c8*/ 	.word	0x00000030
        /*00cc*/ 	.short	0x0100
        /*00ce*/ 	.byte	0x06
	.zero		1


	//   ....[5]....
        /*00d0*/ 	.word	0x00000550
        /*00d4*/ 	.word	0x000000ff
        /*00d8*/ 	.word	0x00000038
        /*00dc*/ 	.short	0x0100
        /*00de*/ 	.byte	0x06
	.zero		1


	//   ....[6]....
        /*00e0*/ 	.word	0x00001170
        /*00e4*/ 	.word	0x00000003
        /*00e8*/ 	.word	0x00000000
        /*00ec*/ 	.short	0x010a
        /*00ee*/ 	.byte	0x3f
	.zero		1


	//   ....[7]....
        /*00f0*/ 	.word	0x000011b0
        /*00f4*/ 	.word	0x00000003
        /*00f8*/ 	.word	0x00000000
        /*00fc*/ 	.short	0x010a
        /*00fe*/ 	.byte	0x3f
	.zero		1


	//   ....[8]....
        /*0100*/ 	.word	0x00001990
        /*0104*/ 	.word	0x000000ff
        /*0108*/ 	.word	0x00000000
        /*010c*/ 	.short	0x010a
        /*010e*/ 	.byte	0x08
	.zero		1


	//   ....[9]....
        /*0110*/ 	.word	0x000019d0
        /*0114*/ 	.word	0x000000ff
        /*0118*/ 	.word	0x00000000
        /*011c*/ 	.short	0x010a
        /*011e*/ 	.byte	0x08
	.zero		1


	//   ....[10]....
        /*0120*/ 	.word	0x00002070
        /*0124*/ 	.word	0x000000ff
        /*0128*/ 	.word	0x00000000
        /*012c*/ 	.short	0x0101
        /*012e*/ 	.byte	0x07
	.zero		1


	//   ....[11]....
        /*0130*/ 	.word	0x00002250
        /*0134*/ 	.word	0x000000ff
        /*0138*/ 	.word	0x00000000
        /*013c*/ 	.short	0x0101
        /*013e*/ 	.byte	0x04
	.zero		1


	//   ....[12]....
        /*0140*/ 	.word	0x0000bb50
        /*0144*/ 	.word	0x0000000c
        /*0148*/ 	.word	0x00000010
        /*014c*/ 	.short	0x010a
        /*014e*/ 	.byte	0x3f
	.zero		1


	//   ....[13]....
        /*0150*/ 	.word	0x0000c0a0
        /*0154*/ 	.word	0x00000005
        /*0158*/ 	.word	0x00000038
        /*015c*/ 	.short	0x0101
        /*015e*/ 	.byte	0x3f
	.zero		1


	//   ....[14]....
        /*0160*/ 	.word	0x0000c7a0
        /*0164*/ 	.word	0x00000007
        /*0168*/ 	.word	0x00000000
        /*016c*/ 	.short	0x010a
        /*016e*/ 	.byte	0x3f
	.zero		1


	//   ....[15]....
        /*0170*/ 	.word	0x0000c820
        /*0174*/ 	.word	0x00000005
        /*0178*/ 	.word	0x00000000
        /*017c*/ 	.short	0x010a
        /*017e*/ 	.byte	0x3f
	.zero		1


	//   ....[16]....
        /*0180*/ 	.word	0x0000c880
        /*0184*/ 	.word	0x00000003
        /*0188*/ 	.word	0x00000000
        /*018c*/ 	.short	0x010a
        /*018e*/ 	.byte	0x3f
	.zero		1


	//   ....[17]....
        /*0190*/ 	.word	0x0000c8e0
        /*0194*/ 	.word	0x00000004
        /*0198*/ 	.word	0x00000000
        /*019c*/ 	.short	0x010a
        /*019e*/ 	.byte	0x3f
	.zero		1


	//   ....[18]....
        /*01a0*/ 	.word	0x0000c9b0
        /*01a4*/ 	.word	0x0000000c
        /*01a8*/ 	.word	0x00000010
        /*01ac*/ 	.short	0x010a
        /*01ae*/ 	.byte	0x3f
	.zero		1


	//   ....[19]....
        /*01b0*/ 	.word	0x0000ca80
        /*01b4*/ 	.word	0x00000007
        /*01b8*/ 	.word	0x00000000
        /*01bc*/ 	.short	0x010a
        /*01be*/ 	.byte	0x3f
	.zero		1


	//----- nvinfo : EIATTR_NUM_MBARRIERS
	.align		4
.L_35:
        /*01c0*/ 	.byte	0x03, 0x38
        /*01c2*/ 	.short	0x0006


	//----- nvinfo : EIATTR_EXIT_INSTR_OFFSETS
	.align		4
        /*01c4*/ 	.byte	0x04, 0x1c
        /*01c6*/ 	.short	(.L_37 - .L_36)


	//   ....[0]....
.L_36:
        /*01c8*/ 	.word	0x000005a0


	//   ....[1]....
        /*01cc*/ 	.word	0x00000e60


	//   ....[2]....
        /*01d0*/ 	.word	0x0000b180


	//   ....[3]....
        /*01d4*/ 	.word	0x0000b7b0


	//   ....[4]....
        /*01d8*/ 	.word	0x0000c870


	//----- nvinfo : EIATTR_MAX_THREADS
	.align		4
.L_37:
        /*01dc*/ 	.byte	0x04, 0x05
        /*01de*/ 	.short	(.L_39 - .L_38)
.L_38:
        /*01e0*/ 	.word	0x00000180
        /*01e4*/ 	.word	0x00000001
        /*01e8*/ 	.word	0x00000001


	//----- nvinfo : EIATTR_CRS_STACK_SIZE
	.align		4
.L_39:
        /*01ec*/ 	.byte	0x04, 0x1e
        /*01ee*/ 	.short	(.L_41 - .L_40)
.L_40:
        /*01f0*/ 	.word	0x00000000


	//----- nvinfo : EIATTR_CBANK_PARAM_SIZE
	.align		4
.L_41:
        /*01f4*/ 	.byte	0x03, 0x19
        /*01f6*/ 	.short	0x0470


	//----- nvinfo : EIATTR_PARAM_CBANK
	.align		4
        /*01f8*/ 	.byte	0x04, 0x0a
        /*01fa*/ 	.short	(.L_43 - .L_42)
	.align		4
.L_42:
        /*01fc*/ 	.word	index@(.nv.constant0._ZN7cutlass13device_kernelINS_4gemm6kernel13GemmUniversalIN4cute5tupleIJiiiiEEENS1_10collective13CollectiveMmaINS1_34MainloopSm90TmaGmmaWarpSpecializedILi2ENS5_IJNS4_1CILi1EEESB_SB_EEENS1_35KernelTmaWarpSpecializedCooperativeEEENS5_IJNSA_ILi256EEENSA_ILi128EEESG_EEENS_6half_tENS5_IJSB_llEEESI_NS5_IJlSB_lEEENS4_8TiledMMAINS4_8MMA_AtomIJNS4_4SM904GMMA26MMA_64x128x16_F32F16F16_SSILNSO_5MajorE1ELSQ_0ELNSO_7ScaleInE1ELSR_1EEEEEENS4_6LayoutINS5_IJNSA_ILi2EEESB_SB_EEENS5_IJSB_NSA_ILi0EEESX_EEEEENS5_IJNS4_10UnderscoreES10_S10_EEEEENS4_13SM90_TMA_LOADENS4_14ComposedLayoutINS4_7SwizzleILi3ELi4ELi3EEENS4_18smem_ptr_flag_bitsILi16EEENSU_INS5_IJNSA_ILi64EEENSA_ILi8EEEEEENS5_IJSB_S19_EEEEEEEvNS4_8identityES13_NS14_IS16_S18_NSU_INS5_IJS1A_S19_EEENS5_IJS19_SB_EEEEEEEvS1F_EENS_8epilogue10collective6detail29Sm90TmaWarpSpecializedAdapterINS1M_15DefaultEpilogueISI_SK_SK_NS1L_6thread17LinearCombinationISI_Li1EffLNS1Q_9ScaleType4KindE0ELNS_15FloatRoundStyleE2ESI_EENS1_15EpilogueDefaultEEEEEvvEEEEvNT_6ParamsE)
        /*0200*/ 	.short	0x0210
        /*0202*/ 	.short	0x0470


	//----- nvinfo : EIATTR_SW_WAR
	.align		4
.L_43:
        /*0204*/ 	.byte	0x04, 0x36
        /*0206*/ 	.short	(.L_45 - .L_44)
.L_44:
        /*0208*/ 	.word	0x00000008
.L_45:


//--------------------- .nv.callgraph             --------------------------
	.section	.nv.callgraph,"",@"SHT_CUDA_CALLGRAPH"
	.align	4
	.sectionentsize	8
	.align		4
        /*0000*/ 	.word	0x00000000
	.align		4
        /*0004*/ 	.word	0xffffffff
	.align		4
        /*0008*/ 	.word	index@(_ZN7cutlass13device_kernelINS_4gemm6kernel13GemmUniversalIN4cute5tupleIJiiiiEEENS1_10collective13CollectiveMmaINS1_34MainloopSm90TmaGmmaWarpSpecializedILi2ENS5_IJNS4_1CILi1EEESB_SB_EEENS1_35KernelTmaWarpSpecializedCooperativeEEENS5_IJNSA_ILi256EEENSA_ILi128EEESG_EEENS_6half_tENS5_IJSB_llEEESI_NS5_IJlSB_lEEENS4_8TiledMMAINS4_8MMA_AtomIJNS4_4SM904GMMA26MMA_64x128x16_F32F16F16_SSILNSO_5MajorE1ELSQ_0ELNSO_7ScaleInE1ELSR_1EEEEEENS4_6LayoutINS5_IJNSA_ILi2EEESB_SB_EEENS5_IJSB_NSA_ILi0EEESX_EEEEENS5_IJNS4_10UnderscoreES10_S10_EEEEENS4_13SM90_TMA_LOADENS4_14ComposedLayoutINS4_7SwizzleILi3ELi4ELi3EEENS4_18smem_ptr_flag_bitsILi16EEENSU_INS5_IJNSA_ILi64EEENSA_ILi8EEEEEENS5_IJSB_S19_EEEEEEEvNS4_8identityES13_NS14_IS16_S18_NSU_INS5_IJS1A_S19_EEENS5_IJS19_SB_EEEEEEEvS1F_EENS_8epilogue10collective6detail29Sm90TmaWarpSpecializedAdapterINS1M_15DefaultEpilogueISI_SK_SK_NS1L_6thread17LinearCombinationISI_Li1EffLNS1Q_9ScaleType4KindE0ELNS_15FloatRoundStyleE2ESI_EENS1_15EpilogueDefaultEEEEEvvEEEEvNT_6ParamsE)
	.align		4
        /*000c*/ 	.word	index@(__assertfail)
	.align		4
        /*0010*/ 	.word	0x00000000
	.align		4
        /*0014*/ 	.word	0xfffffffe
	.align		4
        /*0018*/ 	.word	0x00000000
	.align		4
        /*001c*/ 	.word	0xfffffffd
	.align		4
        /*0020*/ 	.word	0x00000000
	.align		4
        /*0024*/ 	.word	0xfffffffc


//--------------------- .nv.constant4             --------------------------
	.section	.nv.constant4,"a",@progbits
	.align	8
	.align		8
.nv.constant4:
        /*0000*/ 	.dword	__assertfail
	.align		8
        /*0008*/ 	.dword	__unnamed_1
	.align		8
        /*0010*/ 	.dword	_ZN40_INTERNAL_bdec1a32_4_k_cu_5cc3778e_258854cuda3std3__45__cpo5beginE
	.align		8
        /*0018*/ 	.dword	_ZN40_INTERNAL_bdec1a32_4_k_cu_5cc3778e_258854cuda3std3__45__cpo3endE
	.align		8
        /*0020*/ 	.dword	_ZN40_INTERNAL_bdec1a32_4_k_cu_5cc3778e_258854cuda3std3__45__cpo6cbeginE
	.align		8
        /*0028*/ 	.dword	_ZN40_INTERNAL_bdec1a32_4_k_cu_5cc3778e_258854cuda3std3__45__cpo4cendE
	.align		8
        /*0030*/ 	.dword	_ZN40_INTERNAL_bdec1a32_4_k_cu_5cc3778e_258854cuda3std3__442_GLOBAL__N__bdec1a32_4_k_cu_5cc3778e_258856ignoreE
	.align		8
        /*0038*/ 	.dword	_ZN40_INTERNAL_bdec1a32_4_k_cu_5cc3778e_258854cuda3std3__419piecewise_constructE
	.align		8
        /*0040*/ 	.dword	_ZN40_INTERNAL_bdec1a32_4_k_cu_5cc3778e_258854cuda3std3__48in_placeE
	.align		8
        /*0048*/ 	.dword	_ZN40_INTERNAL_bdec1a32_4_k_cu_5cc3778e_258854cuda3std6ranges3__45__cpo4swapE
	.align		8
        /*0050*/ 	.dword	_ZN40_INTERNAL_bdec1a32_4_k_cu_5cc3778e_258854cuda3std6ranges3__45__cpo9iter_moveE
	.align		8
        /*0058*/ 	.dword	_ZN40_INTERNAL_bdec1a32_4_k_cu_5cc3778e_258854cute7productE
	.align		8
        /*0060*/ 	.dword	_ZN40_INTERNAL_bdec1a32_4_k_cu_5cc3778e_258854cute1_E
	.align		8
        /*0068*/ 	.dword	$str$22
	.align		8
        /*0070*/ 	.dword	$str$23


//--------------------- .text._ZN7cutlass13device_kernelINS_4gemm6kernel13GemmUniversalIN4cute5tupleIJiiiiEEENS1_10collective13CollectiveMmaINS1_34MainloopSm90TmaGmmaWarpSpecializedILi2ENS5_IJNS4_1CILi1EEESB_SB_EEENS1_35KernelTmaWarpSpecializedCooperativeEEENS5_IJNSA_ILi256EEENSA_ILi128EEESG_EEENS_6half_tENS5_IJSB_llEEESI_NS5_IJlSB_lEEENS4_8TiledMMAINS4_8MMA_AtomIJNS4_4SM904GMMA26MMA_64x128x16_F32F16F16_SSILNSO_5MajorE1ELSQ_0ELNSO_7ScaleInE1ELSR_1EEEEEENS4_6LayoutINS5_IJNSA_ILi2EEESB_SB_EEENS5_IJSB_NSA_ILi0EEESX_EEEEENS5_IJNS4_10UnderscoreES10_S10_EEEEENS4_13SM90_TMA_LOADENS4_14ComposedLayoutINS4_7SwizzleILi3ELi4ELi3EEENS4_18smem_ptr_flag_bitsILi16EEENSU_INS5_IJNSA_ILi64EEENSA_ILi8EEEEEENS5_IJSB_S19_EEEEEEEvNS4_8identityES13_NS14_IS16_S18_NSU_INS5_IJS1A_S19_EEENS5_IJS19_SB_EEEEEEEvS1F_EENS_8epilogue10collective6detail29Sm90TmaWarpSpecializedAdapterINS1M_15DefaultEpilogueISI_SK_SK_NS1L_6thread17LinearCombinationISI_Li1EffLNS1Q_9ScaleType4KindE0ELNS_15FloatRoundStyleE2ESI_EENS1_15EpilogueDefaultEEEEEvvEEEEvNT_6ParamsE --------------------------
	.section	.text._ZN7cutlass13device_kernelINS_4gemm6kernel13GemmUniversalIN4cute5tupleIJiiiiEEENS1_10collective13CollectiveMmaINS1_34MainloopSm90TmaGmmaWarpSpecializedILi2ENS5_IJNS4_1CILi1EEESB_SB_EEENS1_35KernelTmaWarpSpecializedCooperativeEEENS5_IJNSA_ILi256EEENSA_ILi128EEESG_EEENS_6half_tENS5_IJSB_llEEESI_NS5_IJlSB_lEEENS4_8TiledMMAINS4_8MMA_AtomIJNS4_4SM904GMMA26MMA_64x128x16_F32F16F16_SSILNSO_5MajorE1ELSQ_0ELNSO_7ScaleInE1ELSR_1EEEEEENS4_6LayoutINS5_IJNSA_ILi2EEESB_SB_EEENS5_IJSB_NSA_ILi0EEESX_EEEEENS5_IJNS4_10UnderscoreES10_S10_EEEEENS4_13SM90_TMA_LOADENS4_14ComposedLayoutINS4_7SwizzleILi3ELi4ELi3EEENS4_18smem_ptr_flag_bitsILi16EEENSU_INS5_IJNSA_ILi64EEENSA_ILi8EEEEEENS5_IJSB_S19_EEEEEEEvNS4_8identityES13_NS14_IS16_S18_NSU_INS5_IJS1A_S19_EEENS5_IJS19_SB_EEEEEEEvS1F_EENS_8epilogue10collective6detail29Sm90TmaWarpSpecializedAdapterINS1M_15DefaultEpilogueISI_SK_SK_NS1L_6thread17LinearCombinationISI_Li1EffLNS1Q_9ScaleType4KindE0ELNS_15FloatRoundStyleE2ESI_EENS1_15EpilogueDefaultEEEEEvvEEEEvNT_6ParamsE,"ax",@progbits
	.align	128
.text._ZN7cutlass13device_kernelINS_4gemm6kernel13GemmUniversalIN4cute5tupleIJiiiiEEENS1_10collective13CollectiveMmaINS1_34MainloopSm90TmaGmmaWarpSpecializedILi2ENS5_IJNS4_1CILi1EEESB_SB_EEENS1_35KernelTmaWarpSpecializedCooperativeEEENS5_IJNSA_ILi256EEENSA_ILi128EEESG_EEENS_6half_tENS5_IJSB_llEEESI_NS5_IJlSB_lEEENS4_8TiledMMAINS4_8MMA_AtomIJNS4_4SM904GMMA26MMA_64x128x16_F32F16F16_SSILNSO_5MajorE1ELSQ_0ELNSO_7ScaleInE1ELSR_1EEEEEENS4_6LayoutINS5_IJNSA_ILi2EEESB_SB_EEENS5_IJSB_NSA_ILi0EEESX_EEEEENS5_IJNS4_10UnderscoreES10_S10_EEEEENS4_13SM90_TMA_LOADENS4_14ComposedLayoutINS4_7SwizzleILi3ELi4ELi3EEENS4_18smem_ptr_flag_bitsILi16EEENSU_INS5_IJNSA_ILi64EEENSA_ILi8EEEEEENS5_IJSB_S19_EEEEEEEvNS4_8identityES13_NS14_IS16_S18_NSU_INS5_IJS1A_S19_EEENS5_IJS19_SB_EEEEEEEvS1F_EENS_8epilogue10collective6detail29Sm90TmaWarpSpecializedAdapterINS1M_15DefaultEpilogueISI_SK_SK_NS1L_6thread17LinearCombinationISI_Li1EffLNS1Q_9ScaleType4KindE0ELNS_15FloatRoundStyleE2ESI_EENS1_15EpilogueDefaultEEEEEvvEEEEvNT_6ParamsE:
        .type           _ZN7cutlass13device_kernelINS_4gemm6kernel13GemmUniversalIN4cute5tupleIJiiiiEEENS1_10collective13CollectiveMmaINS1_34MainloopSm90TmaGmmaWarpSpecializedILi2ENS5_IJNS4_1CILi1EEESB_SB_EEENS1_35KernelTmaWarpSpecializedCooperativeEEENS5_IJNSA_ILi256EEENSA_ILi128EEESG_EEENS_6half_tENS5_IJSB_llEEESI_NS5_IJlSB_lEEENS4_8TiledMMAINS4_8MMA_AtomIJNS4_4SM904GMMA26MMA_64x128x16_F32F16F16_SSILNSO_5MajorE1ELSQ_0ELNSO_7ScaleInE1ELSR_1EEEEEENS4_6LayoutINS5_IJNSA_ILi2EEESB_SB_EEENS5_IJSB_NSA_ILi0EEESX_EEEEENS5_IJNS4_10UnderscoreES10_S10_EEEEENS4_13SM90_TMA_LOADENS4_14ComposedLayoutINS4_7SwizzleILi3ELi4ELi3EEENS4_18smem_ptr_flag_bitsILi16EEENSU_INS5_IJNSA_ILi64EEENSA_ILi8EEEEEENS5_IJSB_S19_EEEEEEEvNS4_8identityES13_NS14_IS16_S18_NSU_INS5_IJS1A_S19_EEENS5_IJS19_SB_EEEEEEEvS1F_EENS_8epilogue10collective6detail29Sm90TmaWarpSpecializedAdapterINS1M_15DefaultEpilogueISI_SK_SK_NS1L_6thread17LinearCombinationISI_Li1EffLNS1Q_9ScaleType4KindE0ELNS_15FloatRoundStyleE2ESI_EENS1_15EpilogueDefaultEEEEEvvEEEEvNT_6ParamsE,@function
        .size           _ZN7cutlass13device_kernelINS_4gemm6kernel13GemmUniversalIN4cute5tupleIJiiiiEEENS1_10collective13CollectiveMmaINS1_34MainloopSm90TmaGmmaWarpSpecializedILi2ENS5_IJNS4_1CILi1EEESB_SB_EEENS1_35KernelTmaWarpSpecializedCooperativeEEENS5_IJNSA_ILi256EEENSA_ILi128EEESG_EEENS_6half_tENS5_IJSB_llEEESI_NS5_IJlSB_lEEENS4_8TiledMMAINS4_8MMA_AtomIJNS4_4SM904GMMA26MMA_64x128x16_F32F16F16_SSILNSO_5MajorE1ELSQ_0ELNSO_7ScaleInE1ELSR_1EEEEEENS4_6LayoutINS5_IJNSA_ILi2EEESB_SB_EEENS5_IJSB_NSA_ILi0EEESX_EEEEENS5_IJNS4_10UnderscoreES10_S10_EEEEENS4_13SM90_TMA_LOADENS4_14ComposedLayoutINS4_7SwizzleILi3ELi4ELi3EEENS4_18smem_ptr_flag_bitsILi16EEENSU_INS5_IJNSA_ILi64EEENSA_ILi8EEEEEENS5_IJSB_S19_EEEEEEEvNS4_8identityES13_NS14_IS16_S18_NSU_INS5_IJS1A_S19_EEENS5_IJS19_SB_EEEEEEEvS1F_EENS_8epilogue10collective6detail29Sm90TmaWarpSpecializedAdapterINS1M_15DefaultEpilogueISI_SK_SK_NS1L_6thread17LinearCombinationISI_Li1EffLNS1Q_9ScaleType4KindE0ELNS_15FloatRoundStyleE2ESI_EENS1_15EpilogueDefaultEEEEEvvEEEEvNT_6ParamsE,(.L_x_316 - _ZN7cutlass13device_kernelINS_4gemm6kernel13GemmUniversalIN4cute5tupleIJiiiiEEENS1_10collective13CollectiveMmaINS1_34MainloopSm90TmaGmmaWarpSpecializedILi2ENS5_IJNS4_1CILi1EEESB_SB_EEENS1_35KernelTmaWarpSpecializedCooperativeEEENS5_IJNSA_ILi256EEENSA_ILi128EEESG_EEENS_6half_tENS5_IJSB_llEEESI_NS5_IJlSB_lEEENS4_8TiledMMAINS4_8MMA_AtomIJNS4_4SM904GMMA26MMA_64x128x16_F32F16F16_SSILNSO_5MajorE1ELSQ_0ELNSO_7ScaleInE1ELSR_1EEEEEENS4_6LayoutINS5_IJNSA_ILi2EEESB_SB_EEENS5_IJSB_NSA_ILi0EEESX_EEEEENS5_IJNS4_10UnderscoreES10_S10_EEEEENS4_13SM90_TMA_LOADENS4_14ComposedLayoutINS4_7SwizzleILi3ELi4ELi3EEENS4_18smem_ptr_flag_bitsILi16EEENSU_INS5_IJNSA_ILi64EEENSA_ILi8EEEEEENS5_IJSB_S19_EEEEEEEvNS4_8identityES13_NS14_IS16_S18_NSU_INS5_IJS1A_S19_EEENS5_IJS19_SB_EEEEEEEvS1F_EENS_8epilogue10collective6detail29Sm90TmaWarpSpecializedAdapterINS1M_15DefaultEpilogueISI_SK_SK_NS1L_6thread17LinearCombinationISI_Li1EffLNS1Q_9ScaleType4KindE0ELNS_15FloatRoundStyleE2ESI_EENS1_15EpilogueDefaultEEEEEvvEEEEvNT_6ParamsE)
        .other          _ZN7cutlass13device_kernelINS_4gemm6kernel13GemmUniversalIN4cute5tupleIJiiiiEEENS1_10collective13CollectiveMmaINS1_34MainloopSm90TmaGmmaWarpSpecializedILi2ENS5_IJNS4_1CILi1EEESB_SB_EEENS1_35KernelTmaWarpSpecializedCooperativeEEENS5_IJNSA_ILi256EEENSA_ILi128EEESG_EEENS_6half_tENS5_IJSB_llEEESI_NS5_IJlSB_lEEENS4_8TiledMMAINS4_8MMA_AtomIJNS4_4SM904GMMA26MMA_64x128x16_F32F16F16_SSILNSO_5MajorE1ELSQ_0ELNSO_7ScaleInE1ELSR_1EEEEEENS4_6LayoutINS5_IJNSA_ILi2EEESB_SB_EEENS5_IJSB_NSA_ILi0EEESX_EEEEENS5_IJNS4_10UnderscoreES10_S10_EEEEENS4_13SM90_TMA_LOADENS4_14ComposedLayoutINS4_7SwizzleILi3ELi4ELi3EEENS4_18smem_ptr_flag_bitsILi16EEENSU_INS5_IJNSA_ILi64EEENSA_ILi8EEEEEENS5_IJSB_S19_EEEEEEEvNS4_8identityES13_NS14_IS16_S18_NSU_INS5_IJS1A_S19_EEENS5_IJS19_SB_EEEEEEEvS1F_EENS_8epilogue10collective6detail29Sm90TmaWarpSpecializedAdapterINS1M_15DefaultEpilogueISI_SK_SK_NS1L_6thread17LinearCombinationISI_Li1EffLNS1Q_9ScaleType4KindE0ELNS_15FloatRoundStyleE2ESI_EENS1_15EpilogueDefaultEEEEEvvEEEEvNT_6ParamsE,@"STO_CUDA_ENTRY STV_DEFAULT"
_ZN7cutlass13device_kernelINS_4gemm6kernel13GemmUniversalIN4cute5tupleIJiiiiEEENS1_10collective13CollectiveMmaINS1_34MainloopSm90TmaGmmaWarpSpecializedILi2ENS5_IJNS4_1CILi1EEESB_SB_EEENS1_35KernelTmaWarpSpecializedCooperativeEEENS5_IJNSA_ILi256EEENSA_ILi128EEESG_EEENS_6half_tENS5_IJSB_llEEESI_NS5_IJlSB_lEEENS4_8TiledMMAINS4_8MMA_AtomIJNS4_4SM904GMMA26MMA_64x128x16_F32F16F16_SSILNSO_5MajorE1ELSQ_0ELNSO_7ScaleInE1ELSR_1EEEEEENS4_6LayoutINS5_IJNSA_ILi2EEESB_SB_EEENS5_IJSB_NSA_ILi0EEESX_EEEEENS5_IJNS4_10UnderscoreES10_S10_EEEEENS4_13SM90_TMA_LOADENS4_14ComposedLayoutINS4_7SwizzleILi3ELi4ELi3EEENS4_18smem_ptr_flag_bitsILi16EEENSU_INS5_IJNSA_ILi64EEENSA_ILi8EEEEEENS5_IJSB_S19_EEEEEEEvNS4_8identityES13_NS14_IS16_S18_NSU_INS5_IJS1A_S19_EEENS5_IJS19_SB_EEEEEEEvS1F_EENS_8epilogue10collective6detail29Sm90TmaWarpSpecializedAdapterINS1M_15DefaultEpilogueISI_SK_SK_NS1L_6thread17LinearCombinationISI_Li1EffLNS1Q_9ScaleType4KindE0ELNS_15FloatRoundStyleE2ESI_EENS1_15EpilogueDefaultEEEEEvvEEEEvNT_6ParamsE:
[----:B------:R-:W0:Y:S01]  /*0000*/  LDC R1, c[0x0][0x28] ;  /* 0x00000a00ff017b82 */ /* 0x000e220000000800 */
[----:B------:R-:W1:Y:S01]  /*0010*/  S2R R18, SR_TID.X ;  /* 0x0000000000127919 */ /* 0x000e620000002100 */
[----:B------:R-:W-:Y:S01]  /*0020*/  ELECT P0, URZ, PT ;  /* 0x00000000003f782f */ /* 0x000fe20003800000 */
[----:B------:R-:W-:Y:S01]  /*0030*/  BSSY B0, `(.L_x_0) ;  /* 0x000000f000007945 */ /* 0x000fe20003800000 */
[--C-:B-1----:R-:W-:Y:S02]  /*0040*/  SHF.R.U32.HI R0, RZ, 0x5, R18.reuse ;  /* 0x00000005ff007819 */ /* 0x102fe40000011612 */
[----:B------:R-:W-:-:S03]  /*0050*/  SHF.R.U32.HI R22, RZ, 0x7, R18 ;  /* 0x00000007ff167819 */ /* 0x000fc60000011612 */
[----:B------:R-:W1:Y:S04]  /*0060*/  SHFL.IDX PT, R5, R0, RZ, 0x1f ;  /* 0x00001fff00057589 */ /* 0x000e6800000e0000 */
[----:B------:R2:W3:Y:S01]  /*0070*/  SHFL.IDX PT, R8, R22, RZ, 0x1f ;  /* 0x00001fff16087589 */ /* 0x0004e200000e0000 */
[----:B-1----:R-:W-:-:S13]  /*0080*/  ISETP.NE.OR P0, PT, R5, RZ, !P0 ;  /* 0x000000ff0500720c */ /* 0x002fda0004705670 */
[----:B0-23--:R-:W-:Y:S05]  /*0090*/  @P0 BRA `(.L_x_1) ;  /* 0x0000000000200947 */ /* 0x00dfea0003800000 */
[----:B------:R-:W-:Y:S02]  /*00a0*/  ULDC.64 UR4, c[0x0][0x198] ;  /* 0x0000660000047ab9 */ /* 0x000fe40000000a00 */
[----:B------:R-:W-:Y:S02]  /*00b0*/  UIADD3 UR6, UP0, UR4, 0xf0, URZ ;  /* 0x000000f004067890 */ /* 0x000fe4000ff1e03f */
[----:B------:R-:W-:Y:S02]  /*00c0*/  UIADD3 UR4, UP1, UR4, 0x1f0, URZ ;  /* 0x000001f004047890 */ /* 0x000fe4000ff3e03f */
[----:B------:R-:W-:Y:S02]  /*00d0*/  UIADD3.X UR7, URZ, UR5, URZ, UP0, !UPT ;  /* 0x000000053f077290 */ /* 0x000fe400087fe43f */
[----:B------:R-:W-:-:S07]  /*00e0*/  UIADD3.X UR5, URZ, UR5, URZ, UP1, !UPT ;  /* 0x000000053f057290 */ /* 0x000fce0008ffe43f */
[----:B------:R0:W-:Y:S02]  /*00f0*/  UTMACCTL.PF [UR6] ;  /* 0x00000000060079b9 */ /* 0x0001e40008040000 */
[----:B------:R0:W-:Y:S02]  /*0100*/  UTMACCTL.PF [UR4] ;  /* 0x00000000040079b9 */ /* 0x0001e40008040000 */
[----:B0-----:R-:W-:Y:S01]  /*0110*/  NOP ;  /* 0x0000000000007918 */ /* 0x001fe20000000000 */
.L_x_1:
[----:B------:R-:W-:Y:S05]  /*0120*/  BSYNC B0 ;  /* 0x0000000000007941 */ /* 0x000fea0003800000 */
.L_x_0:
[----:B------:R-:W0:Y:S02]  /*0130*/  SHFL.IDX PT, R2, R0, RZ, 0x1f ;  /* 0x00001fff00027589 */ /* 0x000e2400000e0000 */
[----:B0-----:R-:W-:-:S13]  /*0140*/  ISETP.NE.AND P0, PT, R2, RZ, PT ;  /* 0x000000ff0200720c */ /* 0x001fda0003f05270 */
[----:B------:R-:W-:Y:S05]  /*0150*/  @P0 BRA `(.L_x_2) ;  /* 0x0000000000480947 */ /* 0x000fea0003800000 */
[----:B------:R-:W0:Y:S01]  /*0160*/  S2UR UR8, SR_CgaCtaId ;  /* 0x00000000000879c3 */ /* 0x000e220000008800 */
[----:B------:R-:W-:Y:S01]  /*0170*/  UMOV UR4, 0x400 ;  /* 0x0000040000047882 */ /* 0x000fe20000000000 */
[----:B------:R-:W-:Y:S01]  /*0180*/  UMOV UR5, 0x1 ;  /* 0x0000000100057882 */ /* 0x000fe20000000000 */
[----:B------:R-:W-:Y:S01]  /*0190*/  UMOV UR6, 0x100 ;  /* 0x0000010000067882 */ /* 0x000fe20000000000 */
[----:B------:R-:W-:Y:S01]  /*01a0*/  ELECT P0, URZ, PT ;  /* 0x00000000003f782f */ /* 0x000fe20003800000 */
[----:B------:R-:W-:-:S04]  /*01b0*/  UIADD3 UR6, -UR6, 0x100000, URZ ;  /* 0x0010000006067890 */ /* 0x000fc8000fffe13f */
[----:B------:R-:W-:Y:S02]  /*01c0*/  USHF.L.U32 UR7, UR6, 0xb, URZ ;  /* 0x0000000b06077899 */ /* 0x000fe4000800063f */
[----:B------:R-:W-:Y:S02]  /*01d0*/  USHF.L.U32 UR6, UR6, 0x1, URZ ;  /* 0x0000000106067899 */ /* 0x000fe4000800063f */
[----:B0-----:R-:W-:Y:S02]  /*01e0*/  ULEA UR8, UR8, UR4, 0x18 ;  /* 0x0000000408087291 */ /* 0x001fe4000f8ec03f */
[----:B------:R-:W-:-:S04]  /*01f0*/  UIADD3 UR4, -UR5, 0x100000, URZ ;  /* 0x0010000005047890 */ /* 0x000fc8000fffe13f */
[----:B------:R-:W-:Y:S02]  /*0200*/  USHF.L.U32 UR5, UR4, 0xb, URZ ;  /* 0x0000000b04057899 */ /* 0x000fe4000800063f */
[----:B------:R-:W-:Y:S01]  /*0210*/  USHF.L.U32 UR4, UR4, 0x1, URZ ;  /* 0x0000000104047899 */ /* 0x000fe2000800063f */
[----:B------:R-:W0:Y:S11]  /*0220*/  FENCE.VIEW.ASYNC.S ;  /* 0x00000000000073c6 */ /* 0x000e360000000000 */
[----:B0-----:R0:W1:Y:S01]  /*0230*/  SYNCS.EXCH.64 URZ, [UR8], UR4 ;  /* 0x00000004083f75b2 */ /* 0x0010620008000100 */
[----:B------:R0:W2:Y:S01]  /*0240*/  SYNCS.EXCH.64 URZ, [UR8+0x10], UR6 ;  /* 0x00001006083f75b2 */ /* 0x0000a20008000100 */
[----:B------:R0:W3:Y:S01]  /*0250*/  SYNCS.EXCH.64 URZ, [UR8+0x8], UR4 ;  /* 0x00000804083f75b2 */ /* 0x0000e20008000100 */
[----:B------:R0:W4:Y:S01]  /*0260*/  SYNCS.EXCH.64 URZ, [UR8+0x18], UR6 ;  /* 0x00001806083f75b2 */ /* 0x0001220008000100 */
[----:B------:R-:W-:Y:S01]  /*0270*/  NOP ;  /* 0x0000000000007918 */ /* 0x000fe20000000000 */
.L_x_2:
[----:B------:R-:W5:Y:S01]  /*0280*/  SHFL.IDX PT, R0, R0, RZ, 0x1f ;  /* 0x00001fff00007589 */ /* 0x000f6200000e0000 */
[----:B------:R-:W1:Y:S01]  /*0290*/  LDC R2, c[0x0][0x65c] ;  /* 0x00019700ff027b82 */ /* 0x000e620000000800 */
[----:B------:R-:W-:Y:S02]  /*02a0*/  ELECT P0, URZ, PT ;  /* 0x00000000003f782f */ /* 0x000fe40003800000 */
[----:B------:R-:W-:Y:S01]  /*02b0*/  SHF.R.S32.HI R6, RZ, 0x1f, R5 ;  /* 0x0000001fff067819 */ /* 0x000fe20000011405 */
[----:B------:R-:W2:Y:S01]  /*02c0*/  S2R R3, SR_CTAID.Y ;  /* 0x0000000000037919 */ /* 0x000ea20000002600 */
[----:B0-----:R-:W-:Y:S01]  /*02d0*/  UMOV UR4, 0x20 ;  /* 0x0000002000047882 */ /* 0x001fe20000000000 */
[----:B------:R-:W-:Y:S01]  /*02e0*/  ISETP.NE.AND P2, PT, R8, RZ, PT ;  /* 0x000000ff0800720c */ /* 0x000fe20003f45270 */
[----:B------:R-:W-:Y:S01]  /*02f0*/  NOP ;  /* 0x0000000000007918 */ /* 0x000fe20000000000 */
[----:B------:R-:W0:Y:S01]  /*0300*/  S2R R4, SR_CTAID.X ;  /* 0x0000000000047919 */ /* 0x000e220000002500 */
[----:B------:R-:W-:Y:S01]  /*0310*/  LEA.HI R6, R6, R5, RZ, 0x2 ;  /* 0x0000000506067211 */ /* 0x000fe200078f10ff */
[----:B------:R-:W-:Y:S01]  /*0320*/  NOP ;  /* 0x0000000000007918 */ /* 0x000fe20000000000 */
[----:B-----5:R-:W-:-:S02]  /*0330*/  ISETP.NE.OR P0, PT, R0, RZ, !P0 ;  /* 0x000000ff0000720c */ /* 0x020fc40004705670 */
[----:B-1----:R-:W-:-:S04]  /*0340*/  ISETP.NE.AND P3, PT, R2, 0x1, PT ;  /* 0x000000010200780c */ /* 0x002fc80003f65270 */
[----:B------:R-:W-:Y:S02]  /*0350*/  P2R R0, PR, RZ, 0x8 ;  /* 0x00000008ff007803 */ /* 0x000fe40000000000 */
[----:B------:R-:W-:-:S05]  /*0360*/  LOP3.LUT R0, R6, 0xfffffffc, RZ, 0xc0, !PT ;  /* 0xfffffffc06007812 */ /* 0x000fca00078ec0ff */
[----:B------:R-:W-:Y:S01]  /*0370*/  VOTEU.ALL UP0, P0 ;  /* 0x00000000003f7886 */ /* 0x000fe20000000000 */
[----:B------:R-:W-:Y:S01]  /*0380*/  IMAD.IADD R0, R5, 0x1, -R0 ;  /* 0x0000000105007824 */ /* 0x000fe200078e0a00 */
[----:B------:R-:W0:Y:S01]  /*0390*/  @P3 LDC R17, c[0x0][0x10] ;  /* 0x00000400ff113b82 */ /* 0x000e220000000800 */
[----:B------:R-:W-:Y:S01]  /*03a0*/  VOTEU.ALL UP1, P0 ;  /* 0x00000000003f7886 */ /* 0x000fe20000020000 */
[----:B--2---:R-:W-:Y:S01]  /*03b0*/  @P3 IMAD.MOV.U32 R6, RZ, RZ, R3 ;  /* 0x000000ffff063224 */ /* 0x004fe200078e0003 */
[----:B------:R-:W-:Y:S01]  /*03c0*/  @!UP0 UMOV UR6, 0x400 ;  /* 0x0000040000068882 */ /* 0x000fe20000000000 */
[----:B------:R-:W-:-:S04]  /*03d0*/  @!UP0 UIADD3 UR4, -UR4, 0x100000, URZ ;  /* 0x0010000004048890 */ /* 0x000fc8000fffe13f */
[----:B------:R-:W-:Y:S02]  /*03e0*/  @!UP0 USHF.L.U32 UR5, UR4, 0xb, URZ ;  /* 0x0000000b04058899 */ /* 0x000fe4000800063f */
[----:B------:R-:W-:Y:S01]  /*03f0*/  @!UP0 USHF.L.U32 UR4, UR4, 0x1, URZ ;  /* 0x0000000104048899 */ /* 0x000fe2000800063f */
[----:B------:R-:W-:Y:S02]  /*0400*/  @P3 IMAD.MOV.U32 R7, RZ, RZ, RZ ;  /* 0x000000ffff073224 */ /* 0x000fe400078e00ff */
[----:B------:R-:W-:Y:S01]  /*0410*/  IMAD.MOV.U32 R5, RZ, RZ, RZ ;  /* 0x000000ffff057224 */ /* 0x000fe200078e00ff */
[----:B------:R-:W1:Y:S01]  /*0420*/  @!UP0 S2UR UR7, SR_CgaCtaId ;  /* 0x00000000000789c3 */ /* 0x000e620000008800 */
[----:B------:R-:W-:-:S07]  /*0430*/  @P3 IMAD.MOV.U32 R11, RZ, RZ, RZ ;  /* 0x000000ffff0b3224 */ /* 0x000fce00078e00ff */
[----:B------:R-:W2:Y:S01]  /*0440*/  @!P3 LDC R9, c[0x0][0xc] ;  /* 0x00000300ff09bb82 */ /* 0x000ea20000000800 */
[----:B0-----:R-:W-:-:S05]  /*0450*/  @P3 IMAD.WIDE.U32 R16, R4, R17, R6 ;  /* 0x0000001104103225 */ /* 0x001fca00078e0006 */
[----:B------:R-:W-:Y:S01]  /*0460*/  @P3 IADD3 R17, R17, R11, RZ ;  /* 0x0000000b11113210 */ /* 0x000fe20007ffe0ff */
[----:B-1----:R-:W-:Y:S01]  /*0470*/  @!UP0 ULEA UR6, UR7, UR6, 0x18 ;  /* 0x0000000607068291 */ /* 0x002fe2000f8ec03f */
[----:B------:R-:W-:Y:S01]  /*0480*/  VOTEU.ALL UP0, P0 ;  /* 0x00000000003f7886 */ /* 0x000fe20000000000 */
[----:B------:R-:W-:-:S04]  /*0490*/  ISETP.NE.AND P0, PT, R0, 0x3, PT ;  /* 0x000000030000780c */ /* 0x000fc80003f05270 */
[----:B------:R-:W-:Y:S01]  /*04a0*/  ISETP.EQ.OR P0, PT, R0, RZ, !P0 ;  /* 0x000000ff0000720c */ /* 0x000fe20004702670 */
[----:B--2---:R-:W-:-:S03]  /*04b0*/  @!P3 IMAD.WIDE.U32 R6, R9, R3, R4 ;  /* 0x000000030906b225 */ /* 0x004fc600078e0004 */
[C---:B------:R-:W-:Y:S01]  /*04c0*/  ISETP.EQ.AND P0, PT, R8.reuse, RZ, P0 ;  /* 0x000000ff0800720c */ /* 0x040fe20000702270 */
[----:B------:R-:W-:Y:S01]  /*04d0*/  VIADD R8, R8, 0xffffffff ;  /* 0xffffffff08087836 */ /* 0x000fe20000000000 */
[----:B------:R-:W0:Y:S02]  /*04e0*/  FENCE.VIEW.ASYNC.S ;  /* 0x00000000000073c6 */ /* 0x000e240000000000 */
[----:B0-----:R0:W3:Y:S01]  /*04f0*/  @!UP0 SYNCS.EXCH.64 URZ, [UR6+0x30], UR4 ;  /* 0x00003004063f85b2 */ /* 0x0010e20008000100 */
[----:B------:R-:W-:Y:S01]  /*0500*/  @!P3 IMAD.MOV.U32 R16, RZ, RZ, R6 ;  /* 0x000000ffff10b224 */ /* 0x000fe200078e0006 */
[----:B------:R-:W-:Y:S01]  /*0510*/  SEL R19, RZ, 0x1, !P0 ;  /* 0x00000001ff137807 */ /* 0x000fe20004000000 */
[----:B------:R-:W-:Y:S01]  /*0520*/  @!P3 IMAD.MOV.U32 R17, RZ, RZ, R7 ;  /* 0x000000ffff11b224 */ /* 0x000fe200078e0007 */
[----:B------:R-:W-:-:S04]  /*0530*/  ISETP.GE.U32.AND P1, PT, R8, 0x2, PT ;  /* 0x000000020800780c */ /* 0x000fc80003f26070 */
[----:B------:R-:W-:Y:S01]  /*0540*/  SEL R19, R19, 0x2, P1 ;  /* 0x0000000213137807 */ /* 0x000fe20000800000 */
[----:B------:R0:W3:Y:S01]  /*0550*/  @!UP1 SYNCS.EXCH.64 URZ, [UR6+0x38], UR4 ;  /* 0x00003804063f95b2 */ /* 0x0000e20008000100 */
[----:B------:R-:W-:Y:S01]  /*0560*/  NOP ;  /* 0x0000000000007918 */ /* 0x000fe20000000000 */
[----:B---34-:R-:W-:Y:S06]  /*0570*/  BAR.SYNC.DEFER_BLOCKING 0x0 ;  /* 0x0000000000007b1d */ /* 0x018fec0000010000 */
[----:B------:R-:W-:Y:S05]  /*0580*/  @!P2 BRA `(.L_x_3) ;  /* 0x000000ac0000a947 */ /* 0x000fea0003800000 */
[----:B------:R-:W-:-:S13]  /*0590*/  ISETP.GT.U32.AND P0, PT, R8, 0x1, PT ;  /* 0x000000010800780c */ /* 0x000fda0003f04070 */
[----:B0-----:R-:W-:Y:S05]  /*05a0*/  @P0 EXIT ;  /* 0x000000000000094d */ /* 0x001fea0003800000 */
[----:B------:R-:W-:Y:S01]  /*05b0*/  ULDC.64 UR4, c[0x0][0x650] ;  /* 0x0001940000047ab9 */ /* 0x000fe20000000a00 */
[----:B------:R-:W-:Y:S01]  /*05c0*/  PRMT R0, RZ, 0x7610, R0 ;  /* 0x00007610ff007816 */ /* 0x000fe20000000000 */
[----:B------:R-:W-:Y:S01]  /*05d0*/  IMAD.MOV.U32 R152, RZ, RZ, -0x1 ;  /* 0xffffffffff987424 */ /* 0x000fe200078e00ff */
[----:B------:R-:W-:Y:S01]  /*05e0*/  ISETP.GE.U32.AND P0, PT, R16, UR4, PT ;  /* 0x0000000410007c0c */ /* 0x000fe2000bf06070 */
[----:B------:R-:W-:Y:S02]  /*05f0*/  IMAD.MOV.U32 R153, RZ, RZ, -0x1 ;  /* 0xffffffffff997424 */ /* 0x000fe400078e00ff */
[----:B------:R-:W-:Y:S01]  /*0600*/  IMAD.MOV.U32 R23, RZ, RZ, -0x1 ;  /* 0xffffffffff177424 */ /* 0x000fe200078e00ff */
[----:B------:R-:W-:-:S13]  /*0610*/  ISETP.GE.U32.AND.EX P0, PT, R17, UR5, PT, P0 ;  /* 0x0000000511007c0c */ /* 0x000fda000bf06100 */
[----:B------:R-:W-:Y:S05]  /*0620*/  @P0 BRA `(.L_x_4) ;  /* 0x0000000400540947 */ /* 0x000fea0003800000 */
[----:B------:R-:W0:Y:S01]  /*0630*/  LDC.64 R14, c[0x0][0x628] ;  /* 0x00018a00ff0e7b82 */ /* 0x000e220000000a00 */
[----:B------:R-:W-:Y:S01]  /*0640*/  IMAD.MOV.U32 R6, RZ, RZ, R16 ;  /* 0x000000ffff067224 */ /* 0x000fe200078e0010 */
[----:B------:R-:W-:-:S06]  /*0650*/  MOV R7, R17 ;  /* 0x0000001100077202 */ /* 0x000fcc0000000f00 */
[----:B------:R-:W1:Y:S08]  /*0660*/  LDC R0, c[0x0][0x630] ;  /* 0x00018c00ff007b82 */ /* 0x000e700000000800 */
[----:B------:R-:W2:Y:S01]  /*0670*/  LDC.64 R20, c[0x0][0x620] ;  /* 0x00018800ff147b82 */ /* 0x000ea20000000a00 */
[----:B0-----:R-:W-:-:S04]  /*0680*/  ISETP.NE.U32.AND P0, PT, R14, RZ, PT ;  /* 0x000000ff0e00720c */ /* 0x001fc80003f05070 */
[----:B------:R-:W-:-:S13]  /*0690*/  ISETP.NE.AND.EX P0, PT, R15, RZ, PT, P0 ;  /* 0x000000ff0f00720c */ /* 0x000fda0003f05300 */
[----:B-12---:R-:W-:Y:S05]  /*06a0*/  @!P0 BRA `(.L_x_5) ;  /* 0x0000000000288947 */ /* 0x006fea0003800000 */
[----:B------:R-:W0:Y:S02]  /*06b0*/  LDC R11, c[0x0][0x634] ;  /* 0x00018d00ff0b7b82 */ /* 0x000e240000000800 */
[----:B0-----:R-:W-:-:S05]  /*06c0*/  IADD3 R11, P0, R16, R11, RZ ;  /* 0x0000000b100b7210 */ /* 0x001fca0007f1e0ff */
[----:B------:R-:W-:-:S04]  /*06d0*/  IMAD.X R13, RZ, RZ, R17, P0 ;  /* 0x000000ffff0d7224 */ /* 0x000fc800000e0611 */
[----:B------:R-:W-:-:S04]  /*06e0*/  IMAD.WIDE.U32 R6, R13, R14, RZ ;  /* 0x0000000e0d067225 */ /* 0x000fc800078e00ff */
[----:B------:R-:W-:-:S04]  /*06f0*/  IMAD.WIDE.U32 R8, P0, R11, R15, R6 ;  /* 0x0000000f0b087225 */ /* 0x000fc80007800006 */
[----:B------:R-:W-:-:S04]  /*0700*/  IMAD.WIDE.U32 R6, R11, R14, RZ ;  /* 0x0000000e0b067225 */ /* 0x000fc800078e00ff */
[----:B------:R-:W-:Y:S01]  /*0710*/  IMAD.X R11, RZ, RZ, RZ, P0 ;  /* 0x000000ffff0b7224 */ /* 0x000fe200000e06ff */
[----:B------:R-:W-:Y:S01]  /*0720*/  IADD3 RZ, P0, R7, R8, RZ ;  /* 0x0000000807ff7210 */ /* 0x000fe20007f1e0ff */
[----:B------:R-:W-:-:S04]  /*0730*/  IMAD.MOV.U32 R10, RZ, RZ, R9 ;  /* 0x000000ffff0a7224 */ /* 0x000fc800078e0009 */
[----:B------:R-:W-:-:S08]  /*0740*/  IMAD.WIDE.U32.X R6, R13, R15, R10, P0 ;  /* 0x0000000f0d067225 */ /* 0x000fd000000e040a */
.L_x_5:
[-CC-:B------:R-:W-:Y:S01]  /*0750*/  SHF.R.U64 R23, R6, R0.reuse, R7.reuse ;  /* 0x0000000006177219 */ /* 0x180fe20000001207 */
[----:B------:R-:W0:Y:S01]  /*0760*/  LDC R10, c[0x0][0x618] ;  /* 0x00018600ff0a7b82 */ /* 0x000e220000000800 */
[----:B------:R-:W-:Y:S01]  /*0770*/  SHF.R.U32.HI R5, RZ, R0, R7 ;  /* 0x00000000ff057219 */ /* 0x000fe20000011607 */
[----:B------:R-:W-:Y:S01]  /*0780*/  ULDC UR4, c[0x0][0x150] ;  /* 0x0000540000047ab9 */ /* 0x000fe20000000800 */
[----:B------:R-:W-:Y:S02]  /*0790*/  IADD3 R9, P0, RZ, -R23, RZ ;  /* 0x80000017ff097210 */ /* 0x000fe40007f1e0ff */
[----:B------:R-:W-:-:S03]  /*07a0*/  I2FP.F32.U32 R0, R4 ;  /* 0x0000000400007245 */ /* 0x000fc60000201000 */
[----:B------:R-:W1:Y:S01]  /*07b0*/  LDC.64 R28, c[0x0][0x640] ;  /* 0x00019000ff1c7b82 */ /* 0x000e620000000a00 */
[----:B------:R-:W-:Y:S02]  /*07c0*/  IMAD.X R11, RZ, RZ, ~R5, P0 ;  /* 0x000000ffff0b7224 */ /* 0x000fe400000e0e05 */
[----:B------:R-:W-:Y:S01]  /*07d0*/  FMUL R0, R0, UR4 ;  /* 0x0000000400007c20 */ /* 0x000fe20008400000 */
[----:B------:R-:W-:Y:S01]  /*07e0*/  IMAD.WIDE.U32 R6, R9, R20, R16 ;  /* 0x0000001409067225 */ /* 0x000fe200078e0010 */
[----:B------:R-:W-:-:S03]  /*07f0*/  ULDC UR4, c[0x0][0x154] ;  /* 0x0000550000047ab9 */ /* 0x000fc60000000800 */
[----:B------:R-:W-:Y:S01]  /*0800*/  IMAD R8, R11, R20, RZ ;  /* 0x000000140b087224 */ /* 0x000fe200078e02ff */
[----:B------:R-:W2:Y:S01]  /*0810*/  LDC R5, c[0x0][0x144] ;  /* 0x00005100ff057b82 */ /* 0x000ea20000000800 */
[----:B------:R-:W3:Y:S02]  /*0820*/  F2I.U32.TRUNC.NTZ R0, R0 ;  /* 0x0000000000007305 */ /* 0x000ee4000020f000 */
[----:B------:R-:W-:-:S04]  /*0830*/  IMAD R9, R9, R21, R8 ;  /* 0x0000001509097224 */ /* 0x000fc800078e0208 */
[----:B------:R-:W-:Y:S01]  /*0840*/  IMAD.IADD R7, R7, 0x1, R9 ;  /* 0x0000000107077824 */ /* 0x000fe200078e0209 */
[----:B------:R-:W4:Y:S01]  /*0850*/  LDC R12, c[0x0][0x608] ;  /* 0x00018200ff0c7b82 */ /* 0x000f220000000800 */
[----:B------:R-:W-:-:S03]  /*0860*/  MOV R9, 0xffffffff ;  /* 0xffffffff00097802 */ /* 0x000fc60000000f00 */
[-CC-:B0-----:R-:W-:Y:S02]  /*0870*/  SHF.R.U64 R20, R6, R10.reuse, R7.reuse ;  /* 0x0000000a06147219 */ /* 0x181fe40000001207 */
[----:B------:R-:W-:Y:S02]  /*0880*/  I2FP.F32.U32 R6, R3 ;  /* 0x0000000300067245 */ /* 0x000fe40000201000 */
[----:B------:R-:W0:Y:S01]  /*0890*/  LDC R26, c[0x0][0x658] ;  /* 0x00019600ff1a7b82 */ /* 0x000e220000000800 */
[----:B-1----:R-:W-:Y:S01]  /*08a0*/  ISETP.NE.U32.AND P0, PT, R28, RZ, PT ;  /* 0x000000ff1c00720c */ /* 0x002fe20003f05070 */
[----:B---3--:R-:W-:Y:S01]  /*08b0*/  IMAD.MOV R8, RZ, RZ, -R0 ;  /* 0x000000ffff087224 */ /* 0x008fe200078e0a00 */
[----:B------:R-:W-:Y:S01]  /*08c0*/  SHF.R.U32.HI R7, RZ, R10, R7 ;  /* 0x0000000aff077219 */ /* 0x000fe20000011607 */
[----:B------:R-:W-:Y:S01]  /*08d0*/  FMUL R6, R6, UR4 ;  /* 0x0000000406067c20 */ /* 0x000fe20008400000 */
[----:B------:R-:W-:-:S03]  /*08e0*/  ISETP.NE.AND.EX P0, PT, R29, RZ, PT, P0 ;  /* 0x000000ff1d00720c */ /* 0x000fc60003f05300 */
[----:B------:R-:W1:Y:S01]  /*08f0*/  LDC R14, c[0x0][0x148] ;  /* 0x00005200ff0e7b82 */ /* 0x000e620000000800 */
[----:B--2---:R-:W-:-:S07]  /*0900*/  IMAD R0, R5, R8, R4 ;  /* 0x0000000805007224 */ /* 0x004fce00078e0204 */
[----:B------:R-:W2:Y:S01]  /*0910*/  LDC R24, c[0x0][0x600] ;  /* 0x00018000ff187b82 */ /* 0x000ea20000000800 */
[-CC-:B----4-:R-:W-:Y:S02]  /*0920*/  SHF.R.U64 R30, R20, R12.reuse, R7.reuse ;  /* 0x0000000c141e7219 */ /* 0x190fe40000001207 */
[----:B------:R-:W-:Y:S01]  /*0930*/  SHF.R.U32.HI R5, RZ, R12, R7 ;  /* 0x0000000cff057219 */ /* 0x000fe20000011607 */
[----:B------:R-:W-:Y:S01]  /*0940*/  IMAD.MOV.U32 R7, RZ, RZ, 0x1 ;  /* 0x00000001ff077424 */ /* 0x000fe200078e00ff */
[----:B------:R3:W4:Y:S03]  /*0950*/  F2I.U32.TRUNC.NTZ R12, R6 ;  /* 0x00000006000c7305 */ /* 0x000726000020f000 */
[----:B------:R-:W1:Y:S01]  /*0960*/  LDC R15, c[0x0][0x648] ;  /* 0x00019200ff0f7b82 */ /* 0x000e620000000800 */
[-C--:B0-----:R-:W-:Y:S02]  /*0970*/  SHF.L.U32 R4, R9, R26.reuse, RZ ;  /* 0x0000001a09047219 */ /* 0x081fe400000006ff */
[----:B------:R-:W-:-:S02]  /*0980*/  SHF.R.U64 R32, R30, R26, R5 ;  /* 0x0000001a1e207219 */ /* 0x000fc40000001205 */
[----:B------:R-:W-:Y:S02]  /*0990*/  LOP3.LUT R11, RZ, R4, RZ, 0x33, !PT ;  /* 0x00000004ff0b7212 */ /* 0x000fe400078e33ff */
[-C--:B------:R-:W-:Y:S01]  /*09a0*/  SHF.R.U32.HI R5, RZ, R26.reuse, R5 ;  /* 0x0000001aff057219 */ /* 0x080fe20000011605 */
[----:B------:R-:W0:Y:S01]  /*09b0*/  LDC R21, c[0x0][0x638] ;  /* 0x00018e00ff157b82 */ /* 0x000e220000000800 */
[----:B------:R-:W-:Y:S01]  /*09c0*/  SHF.L.U32 R10, R7, R26, RZ ;  /* 0x0000001a070a7219 */ /* 0x000fe200000006ff */
[----:B------:R-:W-:-:S06]  /*09d0*/  IMAD.MOV.U32 R4, RZ, RZ, R32 ;  /* 0x000000ffff047224 */ /* 0x000fcc00078e0020 */
[----:B------:R-:W0:Y:S01]  /*09e0*/  LDC R152, c[0x0][0x610] ;  /* 0x00018400ff987b82 */ /* 0x000e220000000800 */
[----:B---34-:R-:W-:Y:S05]  /*09f0*/  @!P0 BRA `(.L_x_6) ;  /* 0x0000000000288947 */ /* 0x018fea0003800000 */
[----:B------:R-:W3:Y:S02]  /*0a00*/  LDC R9, c[0x0][0x64c] ;  /* 0x00019300ff097b82 */ /* 0x000ee40000000800 */
[----:B---3--:R-:W-:-:S05]  /*0a10*/  IADD3 R9, P0, R32, R9, RZ ;  /* 0x0000000920097210 */ /* 0x008fca0007f1e0ff */
        /* <DEDUP_REMOVED lines=8> */
.L_x_6:
[----:B-1----:R-:W-:Y:S01]  /*0aa0*/  SHF.R.U64 R4, R4, R15, R5 ;  /* 0x0000000f04047219 */ /* 0x002fe20000001205 */
[----:B------:R-:W-:Y:S01]  /*0ab0*/  IMAD.MOV R12, RZ, RZ, -R12 ;  /* 0x000000ffff0c7224 */ /* 0x000fe200078e0a0c */
[----:B------:R-:W-:Y:S02]  /*0ac0*/  LOP3.LUT R11, R30, R11, RZ, 0xc0, !PT ;  /* 0x0000000b1e0b7212 */ /* 0x000fe400078ec0ff */
[----:B--2---:R-:W-:Y:S01]  /*0ad0*/  IADD3 R5, R24, -0x1, RZ ;  /* 0xffffffff18057810 */ /* 0x004fe20007ffe0ff */
[----:B------:R-:W-:Y:S02]  /*0ae0*/  IMAD.MOV R6, RZ, RZ, -R4 ;  /* 0x000000ffff067224 */ /* 0x000fe400078e0a04 */
[----:B------:R-:W-:Y:S01]  /*0af0*/  @P3 IMAD R0, R14, R12, R3 ;  /* 0x0000000c0e003224 */ /* 0x000fe200078e0203 */
[----:B------:R-:W-:Y:S01]  /*0b00*/  LOP3.LUT R5, R20, R5, RZ, 0xc0, !PT ;  /* 0x0000000514057212 */ /* 0x000fe200078ec0ff */
[----:B------:R-:W-:Y:S02]  /*0b10*/  IMAD R11, R10, R4, R11 ;  /* 0x000000040a0b7224 */ /* 0x000fe400078e020b */
[----:B0-----:R-:W-:-:S02]  /*0b20*/  IMAD R3, R6, R21, R32 ;  /* 0x0000001506037224 */ /* 0x001fc400078e0220 */
[----:B------:R-:W-:Y:S02]  /*0b30*/  IMAD R152, R11, R152, R0 ;  /* 0x000000980b987224 */ /* 0x000fe400078e0200 */
[----:B------:R-:W-:Y:S02]  /*0b40*/  IMAD R3, R3, R24, R5 ;  /* 0x0000001803037224 */ /* 0x000fe400078e0205 */
[----:B------:R-:W-:-:S03]  /*0b50*/  IMAD.MOV.U32 R0, RZ, RZ, 0x1 ;  /* 0x00000001ff007424 */ /* 0x000fc600078e00ff */
[----:B------:R-:W-:Y:S02]  /*0b60*/  SEL R153, R3, R152, !P3 ;  /* 0x0000009803997207 */ /* 0x000fe40005800000 */
[----:B------:R-:W-:-:S07]  /*0b70*/  SEL R152, R152, R3, !P3 ;  /* 0x0000000398987207 */ /* 0x000fce0005800000 */
.L_x_4:
[----:B------:R-:W-:-:S08]  /*0b80*/  NOP ;  /* 0x0000000000007918 */ /* 0x000fd00000000000 */
[----:B------:R-:W0:Y:S02]  /*0b90*/  USETMAXREG.TRY_ALLOC.CTAPOOL UP0, 0xe8 ;  /* 0x000000e8000079c8 */ /* 0x000e240008000600 */
[----:B0-----:R-:W-:-:S13]  /*0ba0*/  PLOP3.LUT P0, PT, PT, PT, UP0, 0x80, 0x0 ;  /* 0x000000000000781c */ /* 0x001fda0003f0f008 */
[----:B------:R-:W-:Y:S05]  /*0bb0*/  @!P0 BRA `(.L_x_4) ;  /* 0xfffffffc00f08947 */ /* 0x000fea000383ffff */
[----:B------:R-:W-:Y:S01]  /*0bc0*/  ULDC.64 UR4, c[0x0][0x598] ;  /* 0x0001660000047ab9 */ /* 0x000fe20000000a00 */
[----:B------:R-:W-:Y:S01]  /*0bd0*/  ULDC.64 UR36, c[0x0][0x208] ;  /* 0x0000820000247ab9 */ /* 0x000fe20000000a00 */
[----:B------:R-:W-:-:S04]  /*0be0*/  ISETP.NE.U32.AND P0, PT, RZ, UR4, PT ;  /* 0x00000004ff007c0c */ /* 0x000fc8000bf05070 */
[----:B------:R-:W-:-:S13]  /*0bf0*/  ISETP.NE.AND.EX P0, PT, RZ, UR5, PT, P0 ;  /* 0x00000005ff007c0c */ /* 0x000fda000bf05300 */
[----:B------:R-:W-:Y:S05]  /*0c00*/  @!P0 BRA `(.L_x_7) ;  /* 0x00000000001c8947 */ /* 0x000fea0003800000 */
[----:B------:R-:W0:Y:S02]  /*0c10*/  LDC.64 R4, c[0x0][0x598] ;  /* 0x00016600ff047b82 */ /* 0x000e240000000a00 */
[----:B0-----:R-:W2:Y:S02]  /*0c20*/  LDG.E.64 R4, desc[UR36][R4.64] ;  /* 0x0000002404047981 */ /* 0x001ea4000c1e1b00 */
[----:B--2---:R-:W-:-:S04]  /*0c30*/  ISETP.NE.U32.AND P0, PT, R4, RZ, PT ;  /* 0x000000ff0400720c */ /* 0x004fc80003f05070 */
[----:B------:R-:W-:-:S13]  /*0c40*/  ISETP.NE.AND.EX P0, PT, R5, RZ, PT, P0 ;  /* 0x000000ff0500720c */ /* 0x000fda0003f05300 */
[----:B------:R-:W-:Y:S05]  /*0c50*/  @!P0 BRA `(.L_x_7) ;  /* 0x0000000000088947 */ /* 0x000fea0003800000 */
[----:B------:R0:W5:Y:S01]  /*0c60*/  LD.E R154, desc[UR36][R4.64] ;  /* 0x00000024049a7980 */ /* 0x000162000c101900 */
[----:B------:R-:W-:Y:S05]  /*0c70*/  BRA `(.L_x_8) ;  /* 0x0000000000247947 */ /* 0x000fea0003800000 */
.L_x_7:
[----:B------:R-:W-:Y:S02]  /*0c80*/  ULDC.64 UR4, c[0x0][0x588] ;  /* 0x0001620000047ab9 */ /* 0x000fe40000000a00 */
[----:B------:R-:W-:-:S04]  /*0c90*/  ISETP.NE.U32.AND P0, PT, RZ, UR4, PT ;  /* 0x00000004ff007c0c */ /* 0x000fc8000bf05070 */
[----:B------:R-:W-:-:S13]  /*0ca0*/  ISETP.NE.AND.EX P0, PT, RZ, UR5, PT, P0 ;  /* 0x00000005ff007c0c */ /* 0x000fda000bf05300 */
[----:B------:R-:W-:Y:S05]  /*0cb0*/  @!P0 BRA `(.L_x_9) ;  /* 0x00000000000c8947 */ /* 0x000fea0003800000 */
[----:B------:R-:W0:Y:S02]  /*0cc0*/  LDC.64 R154, c[0x0][0x588] ;  /* 0x00016200ff9a7b82 */ /* 0x000e240000000a00 */
[----:B0-----:R1:W5:Y:S01]  /*0cd0*/  LDG.E R154, desc[UR36][R154.64] ;  /* 0x000000249a9a7981 */ /* 0x001362000c1e1900 */
[----:B------:R-:W-:Y:S05]  /*0ce0*/  BRA `(.L_x_8) ;  /* 0x0000000000087947 */ /* 0x000fea0003800000 */
.L_x_9:
[----:B------:R-:W-:Y:S02]  /*0cf0*/  ULDC UR4, c[0x0][0x580] ;  /* 0x0001600000047ab9 */ /* 0x000fe40000000800 */
[----:B------:R-:W-:-:S07]  /*0d00*/  IMAD.U32 R154, RZ, RZ, UR4 ;  /* 0x00000004ff9a7e24 */ /* 0x000fce000f8e00ff */
.L_x_8:
[----:B------:R-:W-:Y:S02]  /*0d10*/  ULDC.64 UR4, c[0x0][0x5a0] ;  /* 0x0001680000047ab9 */ /* 0x000fe40000000a00 */
[----:B------:R-:W-:-:S04]  /*0d20*/  ISETP.NE.U32.AND P0, PT, RZ, UR4, PT ;  /* 0x00000004ff007c0c */ /* 0x000fc8000bf05070 */
[----:B------:R-:W-:-:S13]  /*0d30*/  ISETP.NE.AND.EX P0, PT, RZ, UR5, PT, P0 ;  /* 0x00000005ff007c0c */ /* 0x000fda000bf05300 */
[----:B------:R-:W-:Y:S05]  /*0d40*/  @!P0 BRA `(.L_x_10) ;  /* 0x00000000001c8947 */ /* 0x000fea0003800000 */
[----:B0-----:R-:W0:Y:S02]  /*0d50*/  LDC.64 R4, c[0x0][0x5a0] ;  /* 0x00016800ff047b82 */ /* 0x001e240000000a00 */
[----:B0-----:R-:W2:Y:S02]  /*0d60*/  LDG.E.64 R4, desc[UR36][R4.64] ;  /* 0x0000002404047981 */ /* 0x001ea4000c1e1b00 */
[----:B--2---:R-:W-:-:S04]  /*0d70*/  ISETP.NE.U32.AND P0, PT, R4, RZ, PT ;  /* 0x000000ff0400720c */ /* 0x004fc80003f05070 */
[----:B------:R-:W-:-:S13]  /*0d80*/  ISETP.NE.AND.EX P0, PT, R5, RZ, PT, P0 ;  /* 0x000000ff0500720c */ /* 0x000fda0003f05300 */
[----:B------:R-:W-:Y:S05]  /*0d90*/  @!P0 BRA `(.L_x_10) ;  /* 0x0000000000088947 */ /* 0x000fea0003800000 */
[----:B-1----:R0:W5:Y:S01]  /*0da0*/  LD.E R155, desc[UR36][R4.64] ;  /* 0x00000024049b7980 */ /* 0x002162000c101900 */
[----:B------:R-:W-:Y:S05]  /*0db0*/  BRA `(.L_x_11) ;  /* 0x0000000000247947 */ /* 0x000fea0003800000 */
.L_x_10:
[----:B------:R-:W-:Y:S02]  /*0dc0*/  ULDC.64 UR4, c[0x0][0x590] ;  /* 0x0001640000047ab9 */ /* 0x000fe40000000a00 */
[----:B------:R-:W-:-:S04]  /*0dd0*/  ISETP.NE.U32.AND P0, PT, RZ, UR4, PT ;  /* 0x00000004ff007c0c */ /* 0x000fc8000bf05070 */
[----:B------:R-:W-:-:S13]  /*0de0*/  ISETP.NE.AND.EX P0, PT, RZ, UR5, PT, P0 ;  /* 0x00000005ff007c0c */ /* 0x000fda000bf05300 */
[----:B------:R-:W-:Y:S05]  /*0df0*/  @!P0 BRA `(.L_x_12) ;  /* 0x00000000000c8947 */ /* 0x000fea0003800000 */
[----:B0-----:R-:W1:Y:S02]  /*0e00*/  LDC.64 R4, c[0x0][0x590] ;  /* 0x00016400ff047b82 */ /* 0x001e640000000a00 */
[----:B-1----:R1:W5:Y:S01]  /*0e10*/  LDG.E R155, desc[UR36][R4.64] ;  /* 0x00000024049b7981 */ /* 0x002362000c1e1900 */
[----:B------:R-:W-:Y:S05]  /*0e20*/  BRA `(.L_x_11) ;  /* 0x0000000000087947 */ /* 0x000fea0003800000 */
.L_x_12:
[----:B------:R-:W-:Y:S02]  /*0e30*/  ULDC UR4, c[0x0][0x584] ;  /* 0x0001610000047ab9 */ /* 0x000fe40000000800 */
[----:B-1----:R-:W-:-:S07]  /*0e40*/  IMAD.U32 R155, RZ, RZ, UR4 ;  /* 0x00000004ff9b7e24 */ /* 0x002fce000f8e00ff */
.L_x_11:
[----:B------:R-:W-:-:S13]  /*0e50*/  LOP3.LUT P0, RZ, R0, 0xff, RZ, 0xc0, !PT ;  /* 0x000000ff00ff7812 */ /* 0x000fda000780c0ff */
[----:B------:R-:W-:Y:S05]  /*0e60*/  @!P0 EXIT ;  /* 0x000000000000894d */ /* 0x000fea0003800000 */
[----:B------:R-:W-:Y:S01]  /*0e70*/  ULDC UR4, c[0x0][0x28c] ;  /* 0x0000a30000047ab9 */ /* 0x000fe20000000800 */
[----:B------:R-:W-:Y:S01]  /*0e80*/  LOP3.LUT R164, R19, 0x1, RZ, 0xfc, !PT ;  /* 0x0000000113a47812 */ /* 0x000fe200078efcff */
[----:B------:R-:W-:Y:S01]  /*0e90*/  UIADD3 UR4, UR4, 0x7f, URZ ;  /* 0x0000007f04047890 */ /* 0x000fe2000fffe03f */
[----:B------:R-:W-:Y:S01]  /*0ea0*/  UMOV UR38, URZ ;  /* 0x0000003f00267c82 */ /* 0x000fe20008000000 */
[----:B------:R-:W-:Y:S02]  /*0eb0*/  UMOV UR39, URZ ;  /* 0x0000003f00277c82 */ /* 0x000fe40008000000 */
[----:B------:R-:W-:-:S04]  /*0ec0*/  USHF.R.S32.HI UR5, URZ, 0x1f, UR4 ;  /* 0x0000001f3f057899 */ /* 0x000fc80008011404 */
[----:B------:R-:W-:-:S04]  /*0ed0*/  ULEA.HI UR5, UR5, UR4, URZ, 0x7 ;  /* 0x0000000405057291 */ /* 0x000fc8000f8f383f */
[----:B------:R-:W-:-:S12]  /*0ee0*/  USHF.R.S32.HI UR40, URZ, 0x7, UR5 ;  /* 0x000000073f287899 */ /* 0x000fd80008011405 */
.L_x_284:
[----:B------:R-:W-:Y:S01]  /*0ef0*/  LOP3.LUT R0, R18, 0x80, RZ, 0xc0, !PT ;  /* 0x0000008012007812 */ /* 0x000fe200078ec0ff */
[----:B--2---:R-:W2:Y:S01]  /*0f00*/  S2UR UR7, SR_CgaCtaId ;  /* 0x00000000000779c3 */ /* 0x004ea20000008800 */
[----:B------:R-:W-:Y:S02]  /*0f10*/  UMOV UR6, 0x400 ;  /* 0x0000040000067882 */ /* 0x000fe40000000000 */
[----:B------:R-:W-:-:S06]  /*0f20*/  SHF.R.U32.HI R0, RZ, 0x7, R0 ;  /* 0x00000007ff007819 */ /* 0x000fcc0000011600 */
[----:B---3--:R-:W3:Y:S01]  /*0f30*/  SHFL.IDX PT, R0, R0, RZ, 0x1f ;  /* 0x00001fff00007589 */ /* 0x008ee200000e0000 */
[----:B--2---:R-:W-:Y:S01]  /*0f40*/  ULEA UR42, UR7, UR6, 0x18 ;  /* 0x00000006072a7291 */ /* 0x004fe2000f8ec03f */
[----:B---3--:R-:W-:-:S13]  /*0f50*/  R2UR UR4, R0 ;  /* 0x00000000000472ca */ /* 0x008fda00000e0000 */
[----:B------:R-:W-:-:S04]  /*0f60*/  ULEA.HI UR5, UR4, UR4, URZ, 0x1 ;  /* 0x0000000404057291 */ /* 0x000fc8000f8f083f */
[----:B------:R-:W-:-:S04]  /*0f70*/  ULOP3.LUT UR5, UR5, 0x3fffe, URZ, 0xc0, !UPT ;  /* 0x0003fffe05057892 */ /* 0x000fc8000f8ec03f */
[----:B------:R-:W-:-:S03]  /*0f80*/  UIADD3 UR5, UR4, -UR5, URZ ;  /* 0x8000000504057290 */ /* 0x000fc6000fffe03f */
[----:B------:R-:W-:Y:S01]  /*0f90*/  ULDC UR4, c[0x0][0x28c] ;  /* 0x0000a30000047ab9 */ /* 0x000fe20000000800 */
[----:B------:R-:W-:Y:S01]  /*0fa0*/  ULEA UR5, UR5, UR42, 0xe ;  /* 0x0000002a05057291 */ /* 0x000fe2000f8e703f */
[----:B------:R-:W-:-:S03]  /*0fb0*/  ISETP.LT.AND P0, PT, RZ, UR4, PT ;  /* 0x00000004ff007c0c */ /* 0x000fc6000bf01270 */
[----:B------:R-:W-:-:S04]  /*0fc0*/  UIADD3 UR5, UR5, 0x100, URZ ;  /* 0x0000010005057890 */ /* 0x000fc8000fffe03f */
[----:B------:R-:W-:-:S04]  /*0fd0*/  USHF.R.U32.HI UR5, URZ, 0x4, UR5 ;  /* 0x000000043f057899 */ /* 0x000fc80008011605 */
[----:B------:R-:W-:Y:S02]  /*0fe0*/  ULOP3.LUT UR41, UR5, 0x3fff, URZ, 0xc0, !UPT ;  /* 0x00003fff05297892 */ /* 0x000fe4000f8ec03f */
[----:B-1--45:R-:W-:Y:S10]  /*0ff0*/  @P0 BRA `(.L_x_13) ;  /* 0x0000000000400947 */ /* 0x032ff40003800000 */
[----:B------:R-:W-:Y:S01]  /*1000*/  MOV R0, 0x0 ;  /* 0x0000000000007802 */ /* 0x000fe20000000f00 */
[----:B------:R-:W-:Y:S01]  /*1010*/  ULDC.64 UR4, c[0x4][0x68] ;  /* 0x01001a0000047ab9 */ /* 0x000fe20000000a00 */
[----:B------:R-:W-:Y:S01]  /*1020*/  ULDC.64 UR6, c[0x4][0x8] ;  /* 0x0100020000067ab9 */ /* 0x000fe20000000a00 */
[----:B01----:R-:W-:Y:S01]  /*1030*/  IMAD.U32 R4, RZ, RZ, UR4 ;  /* 0x00000004ff047e24 */ /* 0x003fe2000f8e00ff */
[----:B------:R0:W1:Y:S01]  /*1040*/  LDC.64 R14, c[0x4][R0] ;  /* 0x01000000000e7b82 */ /* 0x0000620000000a00 */
[----:B------:R-:W-:Y:S01]  /*1050*/  IMAD.U32 R5, RZ, RZ, UR5 ;  /* 0x00000005ff057e24 */ /* 0x000fe2000f8e00ff */
[----:B------:R-:W-:Y:S01]  /*1060*/  ULDC.64 UR4, c[0x4][0x70] ;  /* 0x01001c0000047ab9 */ /* 0x000fe20000000a00 */
[----:B------:R-:W-:Y:S01]  /*1070*/  IMAD.U32 R10, RZ, RZ, UR6 ;  /* 0x00000006ff0a7e24 */ /* 0x000fe2000f8e00ff */
[----:B------:R-:W-:Y:S01]  /*1080*/  MOV R6, UR4 ;  /* 0x0000000400067c02 */ /* 0x000fe20008000f00 */
[----:B------:R-:W-:Y:S02]  /*1090*/  IMAD.U32 R7, RZ, RZ, UR5 ;  /* 0x00000005ff077e24 */ /* 0x000fe4000f8e00ff */
[----:B------:R-:W-:-:S02]  /*10a0*/  IMAD.U32 R11, RZ, RZ, UR7 ;  /* 0x00000007ff0b7e24 */ /* 0x000fc4000f8e00ff */
[----:B------:R-:W-:Y:S02]  /*10b0*/  IMAD.MOV.U32 R8, RZ, RZ, 0x1e1 ;  /* 0x000001e1ff087424 */ /* 0x000fe400078e00ff */
[----:B------:R-:W-:Y:S02]  /*10c0*/  IMAD.MOV.U32 R12, RZ, RZ, 0x1 ;  /* 0x00000001ff0c7424 */ /* 0x000fe400078e00ff */
[----:B0-----:R-:W-:-:S07]  /*10d0*/  IMAD.MOV.U32 R13, RZ, RZ, RZ ;  /* 0x000000ffff0d7224 */ /* 0x001fce00078e00ff */
[----:B------:R-:W-:-:S07]  /*10e0*/  LEPC R20, `(.L_x_13) ;  /* 0x000000001014794e */ /* 0x000fce0000000000 */
[----:B-1---5:R-:W-:Y:S05]  /*10f0*/  CALL.ABS.NOINC R14 ;  /* 0x000000000e007343 */ /* 0x022fea0003c00000 */
.L_x_13:
[----:B------:R-:W-:-:S13]  /*1100*/  ISETP.NE.AND P0, PT, R164, 0x3, PT ;  /* 0x00000003a400780c */ /* 0x000fda0003f05270 */
[----:B------:R-:W-:Y:S05]  /*1110*/  @!P0 BRA `(.L_x_14) ;  /* 0x0000000000048947 */ /* 0x000fea0003800000 */
[----:B------:R-:W-:Y:S01]  /*1120*/  BPT.TRAP 0x1 ;  /* 0x000000040000795c */ /* 0x000fe20000300000 */
.L_x_14:
[----:B------:R-:W-:Y:S01]  /*1130*/  IMAD.U32 R0, RZ, RZ, UR38 ;  /* 0x00000026ff007e24 */ /* 0x000fe2000f8e00ff */
[----:B------:R-:W-:-:S04]  /*1140*/  MOV R3, UR39 ;  /* 0x0000002700037c02 */ /* 0x000fc80008000f00 */
[----:B------:R-:W-:Y:S02]  /*1150*/  LEA R3, R3, UR42, 0x3 ;  /* 0x0000002a03037c11 */ /* 0x000fe4000f8e18ff */
[----:B------:R-:W-:-:S04]  /*1160*/  SHF.L.U32 R0, R0, 0x1f, RZ ;  /* 0x0000001f00007819 */ /* 0x000fc800000006ff */
[----:B------:R2:W3:Y:S01]  /*1170*/  SYNCS.PHASECHK.TRANS64.TRYWAIT P1, [R3+URZ], R0 ;  /* 0x00000000030075a7 */ /* 0x0004e2000802017f */
[----:B------:R-:W-:Y:S05]  /*1180*/  @!P0 BRA `(.L_x_15) ;  /* 0x0000000000048947 */ /* 0x000fea0003800000 */
[----:B------:R-:W-:Y:S01]  /*1190*/  BPT.TRAP 0x1 ;  /* 0x000000040000795c */ /* 0x000fe20000300000 */
.L_x_15:
[----:B---3--:R-:W-:Y:S05]  /*11a0*/  @P1 BRA `(.L_x_16) ;  /* 0x0000000000081947 */ /* 0x008fea0003800000 */
[----:B------:R-:W3:Y:S02]  /*11b0*/  SYNCS.PHASECHK.TRANS64.TRYWAIT P1, [R3+URZ], R0 ;  /* 0x00000000030075a7 */ /* 0x000ee4000802017f */
[----:B---3--:R-:W-:Y:S05]  /*11c0*/  @!P1 BRA `(.L_x_17) ;  /* 0x000000b400ac9947 */ /* 0x008fea0003800000 */
.L_x_16:
[----:B------:R-:W-:-:S04]  /*11d0*/  UISETP.LT.AND UP0, UPT, UR40, 0x1, UPT ;  /* 0x000000012800788c */ /* 0x000fc8000bf01270 */
[----:B------:R-:W-:-:S04]  /*11e0*/  USEL UR4, UR40, 0x1, UP0 ;  /* 0x0000000128047887 */ /* 0x000fc80008000000 */
[----:B------:R-:W-:-:S06]  /*11f0*/  UIADD3 UR4, UR40, -UR4, URZ ;  /* 0x8000000428047290 */ /* 0x000fcc000fffe03f */
[----:B--23--:R-:W-:Y:S01]  /*1200*/  IMAD.U32 R0, RZ, RZ, UR4 ;  /* 0x00000004ff007e24 */ /* 0x00cfe2000f8e00ff */
[----:B------:R-:W-:Y:S05]  /*1210*/  WARPSYNC.ALL ;  /* 0x0000000000007948 */ /* 0x000fea0003800000 */
[----:B------:R-:W-:Y:S01]  /*1220*/  ISETP.GE.AND P1, PT, R0, 0x1, PT ;  /* 0x000000010000780c */ /* 0x000fe20003f26270 */
[----:B------:R-:W-:Y:S01]  /*1230*/  UIADD3 UR4, UR42, 0x20100, URZ ;  /* 0x000201002a047890 */ /* 0x000fe2000fffe03f */
[----:B------:R-:W-:Y:S01]  /*1240*/  WARPGROUP.ARRIVE ;  /* 0x00000000000079c5 */ /* 0x000fe20000000000 */
[----:B------:R-:W-:Y:S02]  /*1250*/  ULEA UR8, UR39, UR41, 0xc ;  /* 0x0000002927087291 */ /* 0x000fe4000f8e603f */
[----:B------:R-:W-:Y:S01]  /*1260*/  USHF.R.U32.HI UR4, URZ, 0x4, UR4 ;  /* 0x000000043f047899 */ /* 0x000fe20008011604 */
[----:B------:R-:W-:Y:S01]  /*1270*/  UMOV UR9, 0x40000040 ;  /* 0x4000004000097882 */ /* 0x000fe20000000000 */
[----:B------:R-:W-:-:S02]  /*1280*/  UMOV UR11, 0x40000040 ;  /* 0x40000040000b7882 */ /* 0x000fc40000000000 */
[----:B------:R-:W-:Y:S02]  /*1290*/  ULOP3.LUT UR4, UR4, 0x3fff, URZ, 0xc0, !UPT ;  /* 0x00003fff04047892 */ /* 0x000fe4000f8ec03f */
[----:B------:R-:W-:Y:S02]  /*12a0*/  UIADD3 UR12, UR8, 0x800, URZ ;  /* 0x00000800080c7890 */ /* 0x000fe4000fffe03f */
[----:B------:R-:W-:Y:S01]  /*12b0*/  ULOP3.LUT UR4, UR4, 0x10000, URZ, 0xfc, !UPT ;  /* 0x0001000004047892 */ /* 0x000fe2000f8efc3f */
[----:B------:R-:W-:Y:S01]  /*12c0*/  UMOV UR15, UR11 ;  /* 0x0000000b000f7c82 */ /* 0x000fe20008000000 */
[----:B------:R-:W-:Y:S02]  /*12d0*/  UMOV UR13, 0x40000040 ;  /* 0x40000040000d7882 */ /* 0x000fe40000000000 */
[----:B------:R-:W-:-:S07]  /*12e0*/  ULEA UR6, UR39, UR4, 0xb ;  /* 0x0000000427067291 */ /* 0x000fce000f8e583f */
[----:B------:R-:W-:Y:S02]  /*12f0*/  UMOV UR10, UR6 ;  /* 0x00000006000a7c82 */ /* 0x000fe40008000000 */
[----:B------:R-:W-:Y:S01]  /*1300*/  HGMMA.64x128x16.F32 R88, gdesc[UR8].tnspA, RZ, !UPT, gsb0 ;  /* 0x21e00000085879f0 */ /* 0x000fe2000c0008ff */
[----:B------:R-:W-:Y:S02]  /*1310*/  UMOV UR14, UR10 ;  /* 0x0000000a000e7c82 */ /* 0x000fe40008000000 */
[----:B------:R-:W-:Y:S02]  /*1320*/  WARPGROUP.DEPBAR.LE gsb0, 0x0 ;  /* 0x00008000000079c5 */ /* 0x000fe40000010000 */
[----:B------:R-:W-:-:S07]  /*1330*/  WARPGROUP.ARRIVE ;  /* 0x00000000000079c5 */ /* 0x000fce0000000000 */
[----:B------:R-:W-:Y:S01]  /*1340*/  HGMMA.64x128x16.F32 R24, gdesc[UR12].tnspA, RZ, !UPT, gsb0 ;  /* 0x21e000000c1879f0 */ /* 0x000fe2000c0008ff */
[----:B------:R-:W-:Y:S02]  /*1350*/  UIADD3 UR12, UR8, 0x80, URZ ;  /* 0x00000080080c7890 */ /* 0x000fe4000fffe03f */
[----:B------:R-:W-:Y:S01]  /*1360*/  UIADD3 UR14, UR6, 0x2, URZ ;  /* 0x00000002060e7890 */ /* 0x000fe2000fffe03f */
[----:B------:R-:W-:Y:S01]  /*1370*/  UMOV UR13, 0x40000040 ;  /* 0x40000040000d7882 */ /* 0x000fe20000000000 */
[----:B------:R-:W-:Y:S01]  /*1380*/  UMOV UR15, 0x40000040 ;  /* 0x40000040000f7882 */ /* 0x000fe20000000000 */
[----:B------:R-:W-:Y:S02]  /*1390*/  WARPGROUP.DEPBAR.LE gsb0, 0x0 ;  /* 0x00008000000079c5 */ /* 0x000fe40000010000 */
[----:B------:R-:W-:-:S06]  /*13a0*/  WARPGROUP.ARRIVE ;  /* 0x00000000000079c5 */ /* 0x000fcc0000000000 */
[----:B------:R-:W-:Y:S01]  /*13b0*/  HGMMA.64x128x16.F32 R88, gdesc[UR12].tnspA, R88, gsb0 ;  /* 0x21e000000c5879f0 */ /* 0x000fe20008000858 */
[----:B------:R-:W-:Y:S01]  /*13c0*/  UIADD3 UR12, UR8, 0x880, URZ ;  /* 0x00000880080c7890 */ /* 0x000fe2000fffe03f */
[----:B------:R-:W-:Y:S01]  /*13d0*/  UMOV UR13, 0x40000040 ;  /* 0x40000040000d7882 */ /* 0x000fe20000000000 */
[----:B------:R-:W-:Y:S02]  /*13e0*/  WARPGROUP.DEPBAR.LE gsb0, 0x0 ;  /* 0x00008000000079c5 */ /* 0x000fe40000010000 */
[----:B------:R-:W-:-:S07]  /*13f0*/  WARPGROUP.ARRIVE ;  /* 0x00000000000079c5 */ /* 0x000fce0000000000 */
[----:B------:R-:W-:Y:S01]  /*1400*/  HGMMA.64x128x16.F32 R24, gdesc[UR12].tnspA, R24, gsb0 ;  /* 0x21e000000c1879f0 */ /* 0x000fe20008000818 */
        /* <DEDUP_REMOVED lines=71> */
[----:B------:R-:W-:Y:S03]  /*1880*/  HGMMA.64x128x16.F32 R24, gdesc[UR12].tnspA, R24, gsb0 ;  /* 0x21e000000c1879f0 */ /* 0x000fe60008000818 */
[----:B------:R-:W-:Y:S02]  /*1890*/  WARPGROUP.DEPBAR.LE gsb0, 0x0 ;  /* 0x00008000000079c5 */ /* 0x000fe40000010000 */
[----:B------:R-:W-:Y:S05]  /*18a0*/  @!P1 BRA `(.L_x_18) ;  /* 0x0000000800289947 */ /* 0x000fea0003800000 */
[----:B------:R-:W-:-:S04]  /*18b0*/  UIADD3 UR5, UR39, 0x1, URZ ;  /* 0x0000000127057890 */ /* 0x000fc8000fffe03f */
[----:B------:R-:W-:-:S04]  /*18c0*/  UISETP.NE.AND UP0, UPT, UR5, 0x2, UPT ;  /* 0x000000020500788c */ /* 0x000fc8000bf05270 */
[----:B------:R-:W-:Y:S02]  /*18d0*/  USEL UR6, URZ, 0x1, UP0 ;  /* 0x000000013f067887 */ /* 0x000fe40008000000 */
[----:B------:R-:W-:Y:S02]  /*18e0*/  USEL UR5, UR5, URZ, UP0 ;  /* 0x0000003f05057287 */ /* 0x000fe40008000000 */
[----:B------:R-:W-:-:S06]  /*18f0*/  ULOP3.LUT UR6, UR38, UR6, URZ, 0x3c, !UPT ;  /* 0x0000000626067292 */ /* 0x000fcc000f8e3c3f */
[----:B01----:R-:W-:Y:S01]  /*1900*/  IMAD.U32 R5, RZ, RZ, UR6 ;  /* 0x00000006ff057e24 */ /* 0x003fe2000f8e00ff */
[----:B------:R-:W-:-:S06]  /*1910*/  UMOV UR6, UR39 ;  /* 0x0000002700067c82 */ /* 0x000fcc0008000000 */
.L_x_25:
[----:B01----:R-:W-:Y:S05]  /*1920*/  @!P0 BRA `(.L_x_19) ;  /* 0x0000000000048947 */ /* 0x003fea0003800000 */
[----:B------:R-:W-:Y:S01]  /*1930*/  BPT.TRAP 0x1 ;  /* 0x000000040000795c */ /* 0x000fe20000300000 */
.L_x_19:
[----:B------:R-:W0:Y:S01]  /*1940*/  S2UR UR8, SR_CgaCtaId ;  /* 0x00000000000879c3 */ /* 0x000e220000008800 */
[----:B------:R-:W-:Y:S01]  /*1950*/  UMOV UR7, 0x400 ;  /* 0x0000040000077882 */ /* 0x000fe20000000000 */
[----:B------:R-:W-:Y:S01]  /*1960*/  SHF.L.U32 R3, R5, 0x1f, RZ ;  /* 0x0000001f05037819 */ /* 0x000fe200000006ff */
[----:B0-----:R-:W-:-:S04]  /*1970*/  ULEA UR7, UR8, UR7, 0x18 ;  /* 0x0000000708077291 */ /* 0x001fc8000f8ec03f */
[----:B------:R-:W-:-:S09]  /*1980*/  ULEA UR8, UR5, UR7, 0x3 ;  /* 0x0000000705087291 */ /* 0x000fd2000f8e183f */
[----:B------:R0:W1:Y:S01]  /*1990*/  SYNCS.PHASECHK.TRANS64.TRYWAIT P1, [UR8], R3 ;  /* 0x00000003ff0075a7 */ /* 0x0000620008020148 */
[----:B------:R-:W-:Y:S05]  /*19a0*/  @!P0 BRA `(.L_x_20) ;  /* 0x0000000000048947 */ /* 0x000fea0003800000 */
[----:B------:R-:W-:Y:S01]  /*19b0*/  BPT.TRAP 0x1 ;  /* 0x000000040000795c */ /* 0x000fe20000300000 */
.L_x_20:
[----:B-1----:R-:W-:Y:S05]  /*19c0*/  @P1 BRA `(.L_x_21) ;  /* 0x0000000000081947 */ /* 0x002fea0003800000 */
[----:B------:R-:W1:Y:S02]  /*19d0*/  SYNCS.PHASECHK.TRANS64.TRYWAIT P1, [UR8], R3 ;  /* 0x00000003ff0075a7 */ /* 0x000e640008020148 */
[----:B-1----:R-:W-:Y:S05]  /*19e0*/  @!P1 BRA `(.L_x_22) ;  /* 0x000000ac00b89947 */ /* 0x002fea0003800000 */
.L_x_21:
[----:B------:R-:W-:Y:S01]  /*19f0*/  ULEA UR10, UR5, UR41, 0xc ;  /* 0x00000029050a7291 */ /* 0x000fe2000f8e603f */
[----:B------:R-:W-:Y:S01]  /*1a00*/  WARPGROUP.ARRIVE ;  /* 0x00000000000079c5 */ /* 0x000fe20000000000 */
[----:B------:R-:W-:Y:S01]  /*1a10*/  ULEA UR8, UR5, UR4, 0xb ;  /* 0x0000000405087291 */ /* 0x000fe2000f8e583f */
[----:B------:R-:W-:Y:S01]  /*1a20*/  UMOV UR13, 0x40000040 ;  /* 0x40000040000d7882 */ /* 0x000fe20000000000 */
[----:B------:R-:W-:-:S03]  /*1a30*/  UMOV UR15, 0x40000040 ;  /* 0x40000040000f7882 */ /* 0x000fc60000000000 */
[----:B------:R-:W-:Y:S02]  /*1a40*/  UMOV UR12, UR10 ;  /* 0x0000000a000c7c82 */ /* 0x000fe40008000000 */
[----:B------:R-:W-:Y:S02]  /*1a50*/  UMOV UR14, UR8 ;  /* 0x00000008000e7c82 */ /* 0x000fe40008000000 */
        /* <DEDUP_REMOVED lines=92> */
[----:B------:R-:W-:Y:S01]  /*2020*/  BPT.TRAP 0x1 ;  /* 0x000000040000795c */ /* 0x000fe20000300000 */
.L_x_23:
[----:B------:R-:W-:Y:S01]  /*2030*/  ULEA UR7, UR6, UR7, 0x3 ;  /* 0x0000000706077291 */ /* 0x000fe2000f8e183f */
[----:B------:R-:W-:-:S03]  /*2040*/  ISETP.GT.U32.AND P1, PT, R19, 0x1, PT ;  /* 0x000000011300780c */ /* 0x000fc60003f24070 */
[----:B------:R-:W-:-:S04]  /*2050*/  UIADD3 UR7, UR7, 0x10, URZ ;  /* 0x0000001007077890 */ /* 0x000fc8000fffe03f */
[----:B------:R-:W-:-:S09]  /*2060*/  UPRMT UR7, URZ, 0x654, UR7 ;  /* 0x000006543f077896 */ /* 0x000fd20008000007 */
[----:B------:R-:W-:Y:S01]  /*2070*/  SYNCS.ARRIVE.TRANS64.RED.A1T0 RZ, [UR7], RZ ;  /* 0x000000ffffff79a7 */ /* 0x000fe20008100407 */
[----:B------:R-:W-:Y:S05]  /*2080*/  @P1 BRA `(.L_x_24) ;  /* 0x0000000000041947 */ /* 0x000fea0003800000 */
[----:B------:R-:W-:Y:S01]  /*2090*/  BPT.TRAP 0x1 ;  /* 0x000000040000795c */ /* 0x000fe20000300000 */
.L_x_24:
[----:B------:R-:W-:Y:S01]  /*20a0*/  UIADD3 UR5, UR5, 0x1, URZ ;  /* 0x0000000105057890 */ /* 0x000fe2000fffe03f */
[C---:B------:R-:W-:Y:S01]  /*20b0*/  ISETP.GT.AND P1, PT, R0.reuse, 0x1, PT ;  /* 0x000000010000780c */ /* 0x040fe20003f24270 */
[----:B------:R-:W-:Y:S01]  /*20c0*/  UIADD3 UR6, UR6, 0x1, URZ ;  /* 0x0000000106067890 */ /* 0x000fe2000fffe03f */
[----:B------:R-:W-:Y:S01]  /*20d0*/  VIADD R0, R0, 0xffffffff ;  /* 0xffffffff00007836 */ /* 0x000fe20000000000 */
[----:B------:R-:W-:Y:S02]  /*20e0*/  UISETP.NE.AND UP0, UPT, UR5, 0x2, UPT ;  /* 0x000000020500788c */ /* 0x000fe4000bf05270 */
[----:B------:R-:W-:Y:S02]  /*20f0*/  UISETP.NE.AND UP1, UPT, UR6, 0x2, UPT ;  /* 0x000000020600788c */ /* 0x000fe4000bf25270 */
[----:B------:R-:W-:Y:S02]  /*2100*/  USEL UR7, URZ, 0x1, UP0 ;  /* 0x000000013f077887 */ /* 0x000fe40008000000 */
[----:B------:R-:W-:-:S02]  /*2110*/  USEL UR5, UR5, URZ, UP0 ;  /* 0x0000003f05057287 */ /* 0x000fc40008000000 */
[----:B------:R-:W-:Y:S02]  /*2120*/  USEL UR6, UR6, URZ, UP1 ;  /* 0x0000003f06067287 */ /* 0x000fe40008800000 */
[----:B------:R-:W-:Y:S01]  /*2130*/  LOP3.LUT R5, R5, UR7, RZ, 0x3c, !PT ;  /* 0x0000000705057c12 */ /* 0x000fe2000f8e3cff */
[----:B------:R-:W-:Y:S09]  /*2140*/  @P1 BRA `(.L_x_25) ;  /* 0xfffffff400f41947 */ /* 0x000ff2000383ffff */
.L_x_18:
[----:B------:R-:W2:Y:S02]  /*2150*/  LDC R0, c[0x0][0x28c] ;  /* 0x0000a300ff007b82 */ /* 0x000ea40000000800 */
[----:B--2---:R-:W-:-:S13]  /*2160*/  ISETP.GE.AND P1, PT, R0, 0x1, PT ;  /* 0x000000010000780c */ /* 0x004fda0003f26270 */
[----:B------:R-:W-:Y:S05]  /*2170*/  @!P1 BRA `(.L_x_26) ;  /* 0x0000000000409947 */ /* 0x000fea0003800000 */
[----:B------:R-:W-:Y:S05]  /*2180*/  @!P0 BRA `(.L_x_27) ;  /* 0x0000000000048947 */ /* 0x000fea0003800000 */
[----:B------:R-:W-:Y:S01]  /*2190*/  BPT.TRAP 0x1 ;  /* 0x000000040000795c */ /* 0x000fe20000300000 */
.L_x_27:
[----:B------:R-:W2:Y:S01]  /*21a0*/  S2UR UR6, SR_CgaCtaId ;  /* 0x00000000000679c3 */ /* 0x000ea20000008800 */
[----:B------:R-:W-:Y:S01]  /*21b0*/  UISETP.LT.AND UP0, UPT, UR40, 0x1, UPT ;  /* 0x000000012800788c */ /* 0x000fe2000bf01270 */
[----:B------:R-:W-:Y:S01]  /*21c0*/  ISETP.GT.U32.AND P0, PT, R19, 0x1, PT ;  /* 0x000000011300780c */ /* 0x000fe20003f04070 */
[----:B------:R-:W-:Y:S02]  /*21d0*/  UMOV UR5, 0x400 ;  /* 0x0000040000057882 */ /* 0x000fe40000000000 */
[----:B------:R-:W-:-:S04]  /*21e0*/  USEL UR4, UR40, 0x1, UP0 ;  /* 0x0000000128047887 */ /* 0x000fc80008000000 */
[----:B------:R-:W-:-:S04]  /*21f0*/  UIADD3 UR4, UR39, UR40, -UR4 ;  /* 0x0000002827047290 */ /* 0x000fc8000fffe804 */
[----:B------:R-:W-:-:S04]  /*2200*/  USHF.L.U32 UR4, UR4, 0x3, URZ ;  /* 0x0000000304047899 */ /* 0x000fc8000800063f */
[----:B------:R-:W-:Y:S02]  /*2210*/  ULOP3.LUT UR4, UR4, 0x8, URZ, 0xc0, !UPT ;  /* 0x0000000804047892 */ /* 0x000fe4000f8ec03f */
[----:B--2---:R-:W-:-:S04]  /*2220*/  ULEA UR5, UR6, UR5, 0x18 ;  /* 0x0000000506057291 */ /* 0x004fc8000f8ec03f */
[----:B------:R-:W-:-:S04]  /*2230*/  UIADD3 UR4, UR5, 0x10, UR4 ;  /* 0x0000001005047890 */ /* 0x000fc8000fffe004 */
[----:B------:R-:W-:-:S09]  /*2240*/  UPRMT UR4, URZ, 0x654, UR4 ;  /* 0x000006543f047896 */ /* 0x000fd20008000004 */
[----:B------:R-:W-:Y:S01]  /*2250*/  SYNCS.ARRIVE.TRANS64.RED.A1T0 RZ, [UR4], RZ ;  /* 0x000000ffffff79a7 */ /* 0x000fe20008100404 */
[----:B------:R-:W-:Y:S05]  /*2260*/  @P0 BRA `(.L_x_26) ;  /* 0x0000000000040947 */ /* 0x000fea0003800000 */
[----:B------:R-:W-:Y:S01]  /*2270*/  BPT.TRAP 0x1 ;  /* 0x000000040000795c */ /* 0x000fe20000300000 */
.L_x_26:
[----:B------:R-:W2:Y:S01]  /*2280*/  LDC R6, c[0x0][0x288] ;  /* 0x0000a200ff067b82 */ /* 0x000ea20000000800 */
[----:B01----:R-:W-:Y:S01]  /*2290*/  LOP3.LUT R4, R18, 0x60, RZ, 0xc0, !PT ;  /* 0x0000006012047812 */ /* 0x003fe200078ec0ff */
[----:B------:R-:W-:Y:S01]  /*22a0*/  UIADD3 UR39, UR40, UR39, URZ ;  /* 0x0000002728277290 */ /* 0x000fe2000fffe03f */
[----:B------:R-:W-:Y:S01]  /*22b0*/  LOP3.LUT R0, R22, 0x1, RZ, 0xc0, !PT ;  /* 0x0000000116007812 */ /* 0x000fe200078ec0ff */
[----:B------:R-:W-:Y:S01]  /*22c0*/  IMAD.SHL.U32 R13, R153, 0x80, RZ ;  /* 0x00000080990d7824 */ /* 0x000fe200078e00ff */
[----:B------:R-:W-:Y:S01]  /*22d0*/  SHF.R.U32.HI R3, RZ, 0x2, R18 ;  /* 0x00000002ff037819 */ /* 0x000fe20000011612 */
[----:B------:R-:W-:Y:S01]  /*22e0*/  USHF.R.U32.HI UR4, URZ, 0x1, UR39 ;  /* 0x000000013f047899 */ /* 0x000fe20008011627 */
[----:B------:R-:W-:Y:S01]  /*22f0*/  SHF.R.U32.HI R10, RZ, 0x1, R4 ;  /* 0x00000001ff0a7819 */ /* 0x000fe20000011604 */
[----:B------:R-:W-:Y:S01]  /*2300*/  IMAD.SHL.U32 R4, R0, 0x40, RZ ;  /* 0x0000004000047824 */ /* 0x000fe200078e00ff */
[----:B------:R-:W-:Y:S01]  /*2310*/  LOP3.LUT R3, R3, 0x7, RZ, 0xc0, !PT ;  /* 0x0000000703037812 */ /* 0x000fe200078ec0ff */
[----:B------:R-:W-:Y:S01]  /*2320*/  IMAD.SHL.U32 R15, R152, 0x100, RZ ;  /* 0x00000100980f7824 */ /* 0x000fe200078e00ff */
[----:B------:R-:W-:Y:S01]  /*2330*/  ULOP3.LUT UR4, UR4, 0x1, URZ, 0xc0, !UPT ;  /* 0x0000000104047892 */ /* 0x000fe2000f8ec03f */
[----:B------:R-:W-:Y:S01]  /*2340*/  SHF.R.S32.HI R21, RZ, 0x1f, R23 ;  /* 0x0000001fff157819 */ /* 0x000fe20000011417 */
[----:B------:R-:W-:Y:S01]  /*2350*/  ULDC UR8, c[0x0][0x284] ;  /* 0x0000a10000087ab9 */ /* 0x000fe20000000800 */
[--C-:B------:R-:W-:Y:S01]  /*2360*/  IADD3 R5, RZ, -R10, -R3.reuse ;  /* 0x8000000aff057210 */ /* 0x100fe20007ffe803 */
[----:B------:R-:W-:Y:S01]  /*2370*/  UISETP.GT.U32.AND UP1, UPT, UR39, 0x1, UPT ;  /* 0x000000012700788c */ /* 0x000fe2000bf24070 */
[----:B------:R-:W-:Y:S01]  /*2380*/  LOP3.LUT R3, R4, 0x40, R3, 0xe2, !PT ;  /* 0x0000004004037812 */ /* 0x000fe200078ee203 */
[----:B------:R-:W-:Y:S01]  /*2390*/  UISETP.NE.U32.AND UP0, UPT, UR4, 0x1, UPT ;  /* 0x000000010400788c */ /* 0x000fe2000bf05070 */
[----:B------:R-:W-:Y:S01]  /*23a0*/  LOP3.LUT R4, R18, 0x3, RZ, 0xc0, !PT ;  /* 0x0000000312047812 */ /* 0x000fe200078ec0ff */
[----:B------:R-:W-:Y:S01]  /*23b0*/  ULDC.64 UR6, c[0x0][0x5d0] ;  /* 0x0001740000067ab9 */ /* 0x000fe20000000a00 */
[----:B------:R-:W-:Y:S01]  /*23c0*/  UISETP.LT.U32.AND UP1, UPT, UR40, 0x2, UP1 ;  /* 0x000000022800788c */ /* 0x000fe20008f21070 */
[----:B------:R-:W-:Y:S01]  /*23d0*/  IMAD.WIDE R8, R152, 0x100, RZ ;  /* 0x0000010098087825 */ /* 0x000fe200078e02ff */
[----:B------:R-:W-:Y:S01]  /*23e0*/  UISETP.GT.U32.AND UP0, UPT, UR40, 0x1, !UP0 ;  /* 0x000000012800788c */ /* 0x000fe2000c704070 */
[----:B--2---:R-:W-:-:S02]  /*23f0*/  ISETP.GE.AND P0, PT, R13, R6, PT ;  /* 0x000000060d00720c */ /* 0x004fc40003f06270 */
[----:B------:R-:W-:Y:S01]  /*2400*/  IMAD R12, R4, -0x2, R6 ;  /* 0xfffffffe040c7824 */ /* 0x000fe200078e0206 */
[----:B------:R-:W-:Y:S01]  /*2410*/  SHF.L.U32 R6, R18, 0x1, RZ ;  /* 0x0000000112067819 */ /* 0x000fe200000006ff */
[----:B------:R-:W-:Y:S01]  /*2420*/  IMAD R4, R21, UR6, RZ ;  /* 0x0000000615047c24 */ /* 0x000fe2000f8e02ff */
[----:B------:R-:W-:Y:S01]  /*2430*/  ISETP.GE.OR P0, PT, R15, UR8, P0 ;  /* 0x000000080f007c0c */ /* 0x000fe20008706670 */
[----:B------:R-:W-:Y:S01]  /*2440*/  IMAD R0, R0, -0x40, R5 ;  /* 0xffffffc000007824 */ /* 0x000fe200078e0205 */
[----:B------:R-:W-:Y:S01]  /*2450*/  LOP3.LUT R6, R13, 0x6, R6, 0xf8, !PT ;  /* 0x000000060d067812 */ /* 0x000fe200078ef806 */
[----:B------:R-:W-:Y:S01]  /*2460*/  USEL UR5, URZ, 0x1, !UP1 ;  /* 0x000000013f057887 */ /* 0x000fe2000c800000 */
[----:B------:R-:W-:Y:S01]  /*2470*/  IMAD R11, R23, UR7, R4 ;  /* 0x00000007170b7c24 */ /* 0x000fe2000f8e0204 */
[----:B------:R-:W-:Y:S01]  /*2480*/  USEL UR4, URZ, 0x1, !UP0 ;  /* 0x000000013f047887 */ /* 0x000fe2000c000000 */
[----:B------:R-:W-:Y:S01]  /*2490*/  SHF.R.S32.HI R7, RZ, 0x1f, R6 ;  /* 0x0000001fff077819 */ /* 0x000fe20000011406 */
[----:B------:R-:W-:Y:S01]  /*24a0*/  ULOP3.LUT UR39, UR39, 0x1, URZ, 0xc0, !UPT ;  /* 0x0000000127277892 */ /* 0x000fe2000f8ec03f */
[----:B------:R-:W-:Y:S01]  /*24b0*/  LOP3.LUT R153, R8, R3, R10, 0xfe, !PT ;  /* 0x0000000308997212 */ /* 0x000fe200078efe0a */
[----:B------:R-:W-:Y:S01]  /*24c0*/  ULOP3.LUT UR38, UR4, UR38, UR5, 0x96, !UPT ;  /* 0x0000002604267292 */ /* 0x000fe2000f8e9605 */
[----:B------:R-:W-:Y:S01]  /*24d0*/  IADD3 R3, -R15, UR8, R0 ;  /* 0x000000080f037c10 */ /* 0x000fe2000fffe100 */
[----:B------:R-:W-:-:S04]  /*24e0*/  IMAD.WIDE.U32 R4, R23, UR6, R6 ;  /* 0x0000000617047c25 */ /* 0x000fc8000f8e0006 */
[----:B------:R-:W-:Y:S02]  /*24f0*/  IMAD.IADD R11, R5, 0x1, R11 ;  /* 0x00000001050b7824 */ /* 0x000fe400078e020b */
[----:B------:R-:W-:Y:S02]  /*2500*/  IMAD.IADD R0, R12, 0x1, -R13 ;  /* 0x000000010c007824 */ /* 0x000fe400078e0a0d */
[----:B------:R-:W-:Y:S02]  /*2510*/  IMAD.MOV.U32 R152, RZ, RZ, -0x1 ;  /* 0xffffffffff987424 */ /* 0x000fe400078e00ff */
[----:B------:R-:W-:Y:S01]  /*2520*/  IMAD.MOV.U32 R10, RZ, RZ, R4 ;  /* 0x000000ffff0a7224 */ /* 0x000fe200078e0004 */
[----:B------:R-:W-:Y:S06]  /*2530*/  @P0 BRA `(.L_x_28) ;  /* 0x00000084006c0947 */ /* 0x000fec0003800000 */
[----:B------:R-:W0:Y:S01]  /*2540*/  LDC.64 R4, c[0x0][0x5c8] ;  /* 0x00017200ff047b82 */ /* 0x000e220000000a00 */
[----:B-----5:R-:W-:Y:S01]  /*2550*/  FSETP.NEU.AND P0, PT, R155, RZ, PT ;  /* 0x000000ff9b00720b */ /* 0x020fe20003f0d000 */
[----:B------:R-:W-:Y:S01]  /*2560*/  BSSY B0, `(.L_x_28) ;  /* 0x0000858000007945 */ /* 0x000fe20003800000 */
[----:B------:R-:W-:-:S04]  /*2570*/  ISETP.GT.AND P3, PT, R3, RZ, PT ;  /* 0x000000ff0300720c */ /* 0x000fc80003f64270 */
[----:B------:R-:W-:Y:S01]  /*2580*/  ISETP.GT.AND P1, PT, R0, RZ, P3 ;  /* 0x000000ff0000720c */ /* 0x000fe20001f24270 */
[-C--:B0-----:R-:W-:Y:S02]  /*2590*/  IMAD R12, R9, R4.reuse, RZ ;  /* 0x00000004090c7224 */ /* 0x081fe400078e02ff */
[----:B------:R-:W-:-:S04]  /*25a0*/  IMAD.WIDE.U32 R166, R153, R4, R10 ;  /* 0x0000000499a67225 */ /* 0x000fc800078e000a */
[----:B------:R-:W-:-:S04]  /*25b0*/  IMAD R11, R153, R5, R12 ;  /* 0x00000005990b7224 */ /* 0x000fc800078e020c */
[----:B------:R-:W-:Y:S01]  /*25c0*/  IMAD.IADD R169, R167, 0x1, R11 ;  /* 0x00000001a7a97824 */ /* 0x000fe200078e020b */
[----:B------:R-:W-:Y:S06]  /*25d0*/  @!P0 BRA `(.L_x_29) ;  /* 0x00000060000c8947 */ /* 0x000fec0003800000 */
[----:B------:R-:W0:Y:S01]  /*25e0*/  LDC.64 R12, c[0x0][0x5b8] ;  /* 0x00016e00ff0c7b82 */ /* 0x000e220000000a00 */
[----:B------:R-:W-:-:S07]  /*25f0*/  ULDC.64 UR4, c[0x0][0x5c0] ;  /* 0x0001700000047ab9 */ /* 0x000fce0000000a00 */
[----:B------:R-:W1:Y:S08]  /*2600*/  LDC.64 R14, c[0x0][0x5b0] ;  /* 0x00016c00ff0e7b82 */ /* 0x000e700000000a00 */
[----:B------:R-:W2:Y:S01]  /*2610*/  LDC.64 R10, c[0x0][0x5a8] ;  /* 0x00016a00ff0a7b82 */ /* 0x000ea20000000a00 */
[----:B0-----:R-:W-:-:S04]  /*2620*/  IMAD R20, R21, R12, RZ ;  /* 0x0000000c15147224 */ /* 0x001fc800078e02ff */
[C---:B------:R-:W-:Y:S02]  /*2630*/  IMAD R13, R23.reuse, R13, R20 ;  /* 0x0000000d170d7224 */ /* 0x040fe400078e0214 */
[----:B------:R-:W-:-:S04]  /*2640*/  IMAD.WIDE.U32 R20, R23, R12, R6 ;  /* 0x0000000c17147225 */ /* 0x000fc800078e0006 */
[----:B-1----:R-:W-:Y:S01]  /*2650*/  IMAD R156, R9, R14, RZ ;  /* 0x0000000e099c7224 */ /* 0x002fe200078e02ff */
[----:B------:R-:W-:-:S03]  /*2660*/  IADD3 R157, R21, R13, RZ ;  /* 0x0000000d159d7210 */ /* 0x000fc60007ffe0ff */
[----:B------:R-:W-:Y:S02]  /*2670*/  IMAD R167, R153, R15, R156 ;  /* 0x0000000f99a77224 */ /* 0x000fe400078e029c */
[----:B------:R-:W-:-:S04]  /*2680*/  IMAD.MOV.U32 R156, RZ, RZ, R20 ;  /* 0x000000ffff9c7224 */ /* 0x000fc800078e0014 */
[----:B------:R-:W-:-:S04]  /*2690*/  IMAD.WIDE.U32 R158, R153, R14, R156 ;  /* 0x0000000e999e7225 */ /* 0x000fc800078e009c */
[----:B------:R-:W-:Y:S01]  /*26a0*/  IMAD.IADD R159, R159, 0x1, R167 ;  /* 0x000000019f9f7824 */ /* 0x000fe200078e02a7 */
[----:B--2---:R-:W-:-:S04]  /*26b0*/  LEA R160, P0, R158, R10, 0x1 ;  /* 0x0000000a9ea07211 */ /* 0x004fc800078008ff */
[----:B------:R-:W-:-:S05]  /*26c0*/  LEA.HI.X R161, R158, R11, R159, 0x1, P0 ;  /* 0x0000000b9ea17211 */ /* 0x000fca00000f0c9f */
[----:B------:R-:W2:Y:S01]  /*26d0*/  @P1 LDG.E.LTC128B.U16 R165, desc[UR36][R160.64] ;  /* 0x00000024a0a51981 */ /* 0x000ea2000c1e1520 */
[----:B------:R-:W-:Y:S01]  /*26e0*/  IMAD.WIDE.U32 R162, R153, R14, R6 ;  /* 0x0000000e99a27225 */ /* 0x000fe200078e0006 */
[----:B------:R-:W-:Y:S01]  /*26f0*/  ISETP.GT.AND P2, PT, R0, 0x1, P3 ;  /* 0x000000010000780c */ /* 0x000fe20001f44270 */
[----:B------:R-:W-:Y:S02]  /*2700*/  BSSY B1, `(.L_x_30) ;  /* 0x0000012000017945 */ /* 0x000fe40003800000 */
[----:B------:R-:W-:Y:S02]  /*2710*/  IMAD.IADD R163, R167, 0x1, R163 ;  /* 0x00000001a7a37824 */ /* 0x000fe400078e02a3 */
[----:B------:R-:W-:-:S04]  /*2720*/  IMAD.WIDE.U32 R162, R23, R12, R162 ;  /* 0x0000000c17a27225 */ /* 0x000fc800078e00a2 */
[----:B--2---:R-:W-:-:S05]  /*2730*/  HADD2.F32 R158, -RZ, R165.H0_H0 ;  /* 0x200000a5ff9e7230 */ /* 0x004fca0000004100 */
[----:B------:R-:W-:Y:S01]  /*2740*/  FMUL R159, R158, R155 ;  /* 0x0000009b9e9f7220 */ /* 0x000fe20000400000 */
[----:B------:R-:W-:-:S03]  /*2750*/  LEA R158, P0, R166, UR4, 0x1 ;  /* 0x00000004a69e7c11 */ /* 0x000fc6000f8008ff */
[----:B------:R-:W-:Y:S01]  /*2760*/  FFMA R159, R88, R154, R159 ;  /* 0x0000009a589f7223 */ /* 0x000fe2000000009f */
[----:B------:R-:W-:-:S04]  /*2770*/  IMAD.IADD R88, R13, 0x1, R163 ;  /* 0x000000010d587824 */ /* 0x000fc800078e02a3 */
[----:B------:R-:W-:Y:S02]  /*2780*/  F2FP.F16.F32.PACK_AB R161, RZ, R159 ;  /* 0x0000009fffa1723e */ /* 0x000fe400000000ff */
[----:B------:R-:W-:Y:S02]  /*2790*/  LEA.HI.X R159, R166, UR5, R169, 0x1, P0 ;  /* 0x00000005a69f7c11 */ /* 0x000fe400080f0ca9 */
[----:B------:R-:W-:Y:S02]  /*27a0*/  PRMT R163, R161, 0x7610, R163 ;  /* 0x00007610a1a37816 */ /* 0x000fe400000000a3 */
[----:B------:R-:W-:-:S03]  /*27b0*/  LEA R160, P0, R162, R10, 0x1 ;  /* 0x0000000aa2a07211 */ /* 0x000fc600078008ff */
[----:B------:R0:W-:Y:S01]  /*27c0*/  @P1 STG.E.U16 desc[UR36][R158.64], R163 ;  /* 0x000000a39e001986 */ /* 0x0001e2000c101524 */
[----:B------:R-:W-:Y:S01]  /*27d0*/  LEA.HI.X R161, R162, R11, R88, 0x1, P0 ;  /* 0x0000000ba2a17211 */ /* 0x000fe200000f0c58 */
[C---:B------:R-:W-:Y:S01]  /*27e0*/  IMAD.SHL.U32 R162, R14.reuse, 0x8, RZ ;  /* 0x000000080ea27824 */ /* 0x040fe200078e00ff */
[----:B0-----:R-:W-:Y:S01]  /*27f0*/  SHF.L.U64.HI R163, R14, 0x3, R15 ;  /* 0x000000030ea37819 */ /* 0x001fe2000001020f */
[----:B------:R-:W-:Y:S06]  /*2800*/  @!P2 BRA `(.L_x_31) ;  /* 0x000000000004a947 */ /* 0x000fec0003800000 */
[----:B------:R0:W5:Y:S02]  /*2810*/  LDG.E.LTC128B.U16 R165, desc[UR36][R160.64+0x2] ;  /* 0x00000224a0a57981 */ /* 0x000164000c1e1520 */
.L_x_31:
[----:B------:R-:W-:Y:S05]  /*2820*/  BSYNC B1 ;  /* 0x0000000000017941 */ /* 0x000fea0003800000 */
.L_x_30:
[----:B-----5:R-:W-:Y:S01]  /*2830*/  HADD2.F32 R88, -RZ, R165.H0_H0 ;  /* 0x200000a5ff587230 */ /* 0x020fe20000004100 */
[----:B------:R-:W-:Y:S01]  /*2840*/  ISETP.GT.AND P0, PT, R3, 0x8, PT ;  /* 0x000000080300780c */ /* 0x000fe20003f04270 */
[----:B------:R-:W-:Y:S01]  /*2850*/  IMAD.WIDE.U32 R170, R153, R14, R162 ;  /* 0x0000000e99aa7225 */ /* 0x000fe200078e00a2 */
[----:B------:R-:W-:-:S03]  /*2860*/  PRMT R172, R165, 0x7610, R172 ;  /* 0x00007610a5ac7816 */ /* 0x000fc600000000ac */
[----:B------:R-:W-:Y:S01]  /*2870*/  FMUL R88, R88, R155 ;  /* 0x0000009b58587220 */ /* 0x000fe20000400000 */
[----:B------:R-:W-:Y:S01]  /*2880*/  IMAD.IADD R169, R167, 0x1, R171 ;  /* 0x00000001a7a97824 */ /* 0x000fe200078e02ab */
[----:B------:R-:W-:Y:S02]  /*2890*/  IADD3 R166, P4, R20, R170, RZ ;  /* 0x000000aa14a67210 */ /* 0x000fe40007f9e0ff */
[----:B------:R-:W-:Y:S01]  /*28a0*/  FFMA R89, R89, R154, R88 ;  /* 0x0000009a59597223 */ /* 0x000fe20000000058 */
[----:B------:R-:W-:Y:S02]  /*28b0*/  ISETP.GT.AND P1, PT, R0, RZ, P0 ;  /* 0x000000ff0000720c */ /* 0x000fe40000724270 */
[----:B------:R-:W-:Y:S02]  /*28c0*/  IADD3.X R167, R169, R157, RZ, P4, !PT ;  /* 0x0000009da9a77210 */ /* 0x000fe400027fe4ff */
[----:B------:R-:W-:Y:S02]  /*28d0*/  F2FP.F16.F32.PACK_AB R168, RZ, R89 ;  /* 0x00000059ffa8723e */ /* 0x000fe400000000ff */
[----:B------:R-:W-:-:S02]  /*28e0*/  LEA R88, P4, R166, R10, 0x1 ;  /* 0x0000000aa6587211 */ /* 0x000fc400078808ff */
[----:B------:R-:W-:Y:S02]  /*28f0*/  PRMT R171, R168, 0x7610, R171 ;  /* 0x00007610a8ab7816 */ /* 0x000fe400000000ab */
[----:B------:R-:W-:-:S03]  /*2900*/  LEA.HI.X R89, R166, R11, R167, 0x1, P4 ;  /* 0x0000000ba6597211 */ /* 0x000fc600020f0ca7 */
[----:B------:R1:W-:Y:S04]  /*2910*/  @P2 STG.E.U16 desc[UR36][R158.64+0x2], R171 ;  /* 0x000002ab9e002986 */ /* 0x0003e8000c101524 */
[----:B------:R2:W3:Y:S01]  /*2920*/  @P1 LDG.E.LTC128B.U16 R172, desc[UR36][R88.64] ;  /* 0x0000002458ac1981 */ /* 0x0004e2000c1e1520 */
[----:B------:R-:W-:Y:S01]  /*2930*/  IMAD.SHL.U32 R165, R4, 0x10, RZ ;  /* 0x0000001004a57824 */ /* 0x000fe200078e00ff */
[----:B------:R-:W-:Y:S01]  /*2940*/  IADD3 R170, P2, R6, R170, RZ ;  /* 0x000000aa06aa7210 */ /* 0x000fe20007f5e0ff */
[----:B------:R-:W-:Y:S03]  /*2950*/  BSSY B1, `(.L_x_32) ;  /* 0x0000011000017945 */ /* 0x000fe60003800000 */
[----:B------:R-:W-:Y:S01]  /*2960*/  IADD3 R168, P4, R165, R158, RZ ;  /* 0x0000009ea5a87210 */ /* 0x000fe20007f9e0ff */
[----:B-1----:R-:W-:Y:S01]  /*2970*/  IMAD.X R171, R7, 0x1, R169, P2 ;  /* 0x0000000107ab7824 */ /* 0x002fe200010e06a9 */
[----:B------:R-:W-:Y:S01]  /*2980*/  ISETP.GT.AND P2, PT, R0, 0x1, P0 ;  /* 0x000000010000780c */ /* 0x000fe20000744270 */
[----:B------:R-:W-:-:S03]  /*2990*/  IMAD.WIDE.U32 R170, R23, R12, R170 ;  /* 0x0000000c17aa7225 */ /* 0x000fc600078e00aa */
[----:B--2---:R-:W-:Y:S01]  /*29a0*/  LEA R88, P5, R170, R10, 0x1 ;  /* 0x0000000aaa587211 */ /* 0x004fe200078a08ff */
[----:B---3--:R-:W-:-:S05]  /*29b0*/  HADD2.F32 R166, -RZ, R172.H0_H0 ;  /* 0x200000acffa67230 */ /* 0x008fca0000004100 */
[----:B------:R-:W-:Y:S01]  /*29c0*/  FMUL R167, R166, R155 ;  /* 0x0000009ba6a77220 */ /* 0x000fe20000400000 */
[----:B------:R-:W-:-:S03]  /*29d0*/  IMAD.IADD R166, R13, 0x1, R171 ;  /* 0x000000010da67824 */ /* 0x000fc600078e02ab */
[----:B------:R-:W-:Y:S01]  /*29e0*/  FFMA R90, R90, R154, R167 ;  /* 0x0000009a5a5a7223 */ /* 0x000fe200000000a7 */
[----:B------:R-:W-:Y:S02]  /*29f0*/  SHF.L.U64.HI R167, R4, 0x4, R5 ;  /* 0x0000000404a77819 */ /* 0x000fe40000010205 */
[----:B------:R-:W-:Y:S02]  /*2a00*/  LEA.HI.X R89, R170, R11, R166, 0x1, P5 ;  /* 0x0000000baa597211 */ /* 0x000fe400028f0ca6 */
[----:B------:R-:W-:Y:S01]  /*2a10*/  F2FP.F16.F32.PACK_AB R90, RZ, R90 ;  /* 0x0000005aff5a723e */ /* 0x000fe200000000ff */
[----:B------:R-:W-:-:S05]  /*2a20*/  IMAD.X R169, R167, 0x1, R159, P4 ;  /* 0x00000001a7a97824 */ /* 0x000fca00020e069f */
[----:B------:R1:W-:Y:S01]  /*2a30*/  @P1 STG.E.U16 desc[UR36][R168.64], R90 ;  /* 0x0000005aa8001986 */ /* 0x0003e2000c101524 */
[----:B------:R-:W-:Y:S05]  /*2a40*/  @!P2 BRA `(.L_x_33) ;  /* 0x000000000004a947 */ /* 0x000fea0003800000 */
[----:B------:R2:W5:Y:S02]  /*2a50*/  LDG.E.LTC128B.U16 R172, desc[UR36][R88.64+0x2] ;  /* 0x0000022458ac7981 */ /* 0x000564000c1e1520 */
.L_x_33:
[----:B------:R-:W-:Y:S05]  /*2a60*/  BSYNC B1 ;  /* 0x0000000000017941 */ /* 0x000fea0003800000 */
.L_x_32:
[----:B-1---5:R-:W-:Y:S01]  /*2a70*/  HADD2.F32 R90, -RZ, R172.H0_H0 ;  /* 0x200000acff5a7230 */ /* 0x022fe20000004100 */
[----:B------:R-:W-:Y:S01]  /*2a80*/  ISETP.GT.AND P1, PT, R0, 0x8, P3 ;  /* 0x000000080000780c */ /* 0x000fe20001f24270 */
[----:B------:R-:W-:Y:S03]  /*2a90*/  BSSY B1, `(.L_x_34) ;  /* 0x000000a000017945 */ /* 0x000fe60003800000 */
[----:B------:R-:W-:-:S04]  /*2aa0*/  FMUL R90, R90, R155 ;  /* 0x0000009b5a5a7220 */ /* 0x000fc80000400000 */
[----:B------:R-:W-:Y:S01]  /*2ab0*/  FFMA R90, R91, R154, R90 ;  /* 0x0000009a5b5a7223 */ /* 0x000fe2000000005a */
[----:B------:R-:W-:-:S04]  /*2ac0*/  @P2 IMAD.MOV.U32 R91, RZ, RZ, R169 ;  /* 0x000000ffff5b2224 */ /* 0x000fc800078e00a9 */
[----:B------:R-:W-:-:S04]  /*2ad0*/  F2FP.F16.F32.PACK_AB R90, RZ, R90 ;  /* 0x0000005aff5a723e */ /* 0x000fc800000000ff */
[----:B------:R-:W-:Y:S01]  /*2ae0*/  PRMT R166, R90, 0x7610, R166 ;  /* 0x000076105aa67816 */ /* 0x000fe200000000a6 */
[----:B------:R-:W-:-:S05]  /*2af0*/  @P2 IMAD.MOV.U32 R90, RZ, RZ, R168 ;  /* 0x000000ffff5a2224 */ /* 0x000fca00078e00a8 */
[----:B------:R1:W-:Y:S01]  /*2b00*/  @P2 STG.E.U16 desc[UR36][R90.64+0x2], R166 ;  /* 0x000002a65a002986 */ /* 0x0003e2000c101524 */
[----:B------:R-:W-:Y:S05]  /*2b10*/  @!P1 BRA `(.L_x_35) ;  /* 0x0000000000049947 */ /* 0x000fea0003800000 */
[----:B------:R3:W5:Y:S02]  /*2b20*/  LDG.E.LTC128B.U16 R172, desc[UR36][R160.64+0x10] ;  /* 0x00001024a0ac7981 */ /* 0x000764000c1e1520 */
.L_x_35:
[----:B------:R-:W-:Y:S05]  /*2b30*/  BSYNC B1 ;  /* 0x0000000000017941 */ /* 0x000fea0003800000 */
.L_x_34:
[----:B-1---5:R-:W-:Y:S01]  /*2b40*/  HADD2.F32 R90, -RZ, R172.H0_H0 ;  /* 0x200000acff5a7230 */ /* 0x022fe20000004100 */
[----:B------:R-:W-:Y:S01]  /*2b50*/  ISETP.GT.AND P2, PT, R0, 0x9, P3 ;  /* 0x000000090000780c */ /* 0x000fe20001f44270 */
[----:B------:R-:W-:Y:S03]  /*2b60*/  BSSY B1, `(.L_x_36) ;  /* 0x000000a000017945 */ /* 0x000fe60003800000 */
[----:B------:R-:W-:Y:S01]  /*2b70*/  FMUL R91, R90, R155 ;  /* 0x0000009b5a5b7220 */ /* 0x000fe20000400000 */
[----:B------:R-:W-:-:S03]  /*2b80*/  @P1 MOV R90, R158 ;  /* 0x0000009e005a1202 */ /* 0x000fc60000000f00 */
[----:B------:R-:W-:-:S05]  /*2b90*/  FFMA R91, R92, R154, R91 ;  /* 0x0000009a5c5b7223 */ /* 0x000fca000000005b */
[----:B------:R-:W-:-:S04]  /*2ba0*/  F2FP.F16.F32.PACK_AB R91, RZ, R91 ;  /* 0x0000005bff5b723e */ /* 0x000fc800000000ff */
[----:B------:R-:W-:Y:S01]  /*2bb0*/  PRMT R92, R91, 0x7610, R92 ;  /* 0x000076105b5c7816 */ /* 0x000fe2000000005c */
[----:B------:R-:W-:-:S05]  /*2bc0*/  @P1 IMAD.MOV.U32 R91, RZ, RZ, R159 ;  /* 0x000000ffff5b1224 */ /* 0x000fca00078e009f */
[----:B------:R1:W-:Y:S01]  /*2bd0*/  @P1 STG.E.U16 desc[UR36][R90.64+0x10], R92 ;  /* 0x0000105c5a001986 */ /* 0x0003e2000c101524 */
[----:B------:R-:W-:Y:S05]  /*2be0*/  @!P2 BRA `(.L_x_37) ;  /* 0x000000000004a947 */ /* 0x000fea0003800000 */
[----:B------:R4:W5:Y:S02]  /*2bf0*/  LDG.E.LTC128B.U16 R172, desc[UR36][R160.64+0x12] ;  /* 0x00001224a0ac7981 */ /* 0x000964000c1e1520 */
.L_x_37:
[----:B------:R-:W-:Y:S05]  /*2c00*/  BSYNC B1 ;  /* 0x0000000000017941 */ /* 0x000fea0003800000 */
.L_x_36:
[----:B-1---5:R-:W-:Y:S01]  /*2c10*/  HADD2.F32 R90, -RZ, R172.H0_H0 ;  /* 0x200000acff5a7230 */ /* 0x022fe20000004100 */
[----:B------:R-:W-:Y:S01]  /*2c20*/  ISETP.GT.AND P1, PT, R0, 0x8, P0 ;  /* 0x000000080000780c */ /* 0x000fe20000724270 */
[----:B------:R-:W-:Y:S01]  /*2c30*/  @P2 IMAD.MOV.U32 R91, RZ, RZ, R159 ;  /* 0x000000ffff5b2224 */ /* 0x000fe200078e009f */
[----:B------:R-:W-:Y:S02]  /*2c40*/  BSSY B1, `(.L_x_38) ;  /* 0x0000009000017945 */ /* 0x000fe40003800000 */
[----:B------:R-:W-:-:S04]  /*2c50*/  FMUL R90, R90, R155 ;  /* 0x0000009b5a5a7220 */ /* 0x000fc80000400000 */
[----:B------:R-:W-:-:S05]  /*2c60*/  FFMA R90, R93, R154, R90 ;  /* 0x0000009a5d5a7223 */ /* 0x000fca000000005a */
[----:B------:R-:W-:-:S04]  /*2c70*/  F2FP.F16.F32.PACK_AB R90, RZ, R90 ;  /* 0x0000005aff5a723e */ /* 0x000fc800000000ff */
[----:B------:R-:W-:Y:S01]  /*2c80*/  PRMT R92, R90, 0x7610, R92 ;  /* 0x000076105a5c7816 */ /* 0x000fe2000000005c */
[----:B------:R-:W-:-:S05]  /*2c90*/  @P2 IMAD.MOV.U32 R90, RZ, RZ, R158 ;  /* 0x000000ffff5a2224 */ /* 0x000fca00078e009e */
[----:B------:R1:W-:Y:S01]  /*2ca0*/  @P2 STG.E.U16 desc[UR36][R90.64+0x12], R92 ;  /* 0x0000125c5a002986 */ /* 0x0003e2000c101524 */
[----:B------:R-:W-:Y:S05]  /*2cb0*/  @!P1 BRA `(.L_x_39) ;  /* 0x0000000000049947 */ /* 0x000fea0003800000 */
[----:B------:R0:W5:Y:S02]  /*2cc0*/  LDG.E.LTC128B.U16 R172, desc[UR36][R88.64+0x10] ;  /* 0x0000102458ac7981 */ /* 0x000164000c1e1520 */
.L_x_39:
[----:B------:R-:W-:Y:S05]  /*2cd0*/  BSYNC B1 ;  /* 0x0000000000017941 */ /* 0x000fea0003800000 */
.L_x_38:
[----:B-1---5:R-:W-:Y:S01]  /*2ce0*/  HADD2.F32 R90, -RZ, R172.H0_H0 ;  /* 0x200000acff5a7230 */ /* 0x022fe20000004100 */
[----:B------:R-:W-:Y:S01]  /*2cf0*/  ISETP.GT.AND P2, PT, R0, 0x9, P0 ;  /* 0x000000090000780c */ /* 0x000fe20000744270 */
[----:B------:R-:W-:Y:S03]  /*2d00*/  BSSY B1, `(.L_x_40) ;  /* 0x000000a000017945 */ /* 0x000fe60003800000 */
[----:B------:R-:W-:Y:S01]  /*2d10*/  FMUL R91, R90, R155 ;  /* 0x0000009b5a5b7220 */ /* 0x000fe20000400000 */
[----:B------:R-:W-:-:S03]  /*2d20*/  @P1 IMAD.MOV.U32 R90, RZ, RZ, R168 ;  /* 0x000000ffff5a1224 */ /* 0x000fc600078e00a8 */
[----:B------:R-:W-:-:S05]  /*2d30*/  FFMA R91, R94, R154, R91 ;  /* 0x0000009a5e5b7223 */ /* 0x000fca000000005b */
[----:B------:R-:W-:-:S04]  /*2d40*/  F2FP.F16.F32.PACK_AB R91, RZ, R91 ;  /* 0x0000005bff5b723e */ /* 0x000fc800000000ff */
[----:B------:R-:W-:Y:S01]  /*2d50*/  PRMT R92, R91, 0x7610, R92 ;  /* 0x000076105b5c7816 */ /* 0x000fe2000000005c */
[----:B------:R-:W-:-:S05]  /*2d60*/  @P1 IMAD.MOV.U32 R91, RZ, RZ, R169 ;  /* 0x000000ffff5b1224 */ /* 0x000fca00078e00a9 */
[----:B------:R1:W-:Y:S01]  /*2d70*/  @P1 STG.E.U16 desc[UR36][R90.64+0x10], R92 ;  /* 0x0000105c5a001986 */ /* 0x0003e2000c101524 */
[----:B------:R-:W-:Y:S05]  /*2d80*/  @!P2 BRA `(.L_x_41) ;  /* 0x000000000004a947 */ /* 0x000fea0003800000 */
[----:B------:R0:W5:Y:S02]  /*2d90*/  LDG.E.LTC128B.U16 R172, desc[UR36][R88.64+0x12] ;  /* 0x0000122458ac7981 */ /* 0x000164000c1e1520 */
.L_x_41:
[----:B------:R-:W-:Y:S05]  /*2da0*/  BSYNC B1 ;  /* 0x0000000000017941 */ /* 0x000fea0003800000 */
.L_x_40:
[----:B-1---5:R-:W-:Y:S01]  /*2db0*/  HADD2.F32 R90, -RZ, R172.H0_H0 ;  /* 0x200000acff5a7230 */ /* 0x022fe20000004100 */
[----:B------:R-:W-:Y:S01]  /*2dc0*/  @P2 MOV R91, R169 ;  /* 0x000000a9005b2202 */ /* 0x000fe20000000f00 */
[----:B------:R-:W-:Y:S01]  /*2dd0*/  BSSY B1, `(.L_x_42) ;  /* 0x000000a000017945 */ /* 0x000fe20003800000 */
[----:B------:R-:W-:Y:S02]  /*2de0*/  ISETP.GT.AND P1, PT, R0, 0x10, P3 ;  /* 0x000000100000780c */ /* 0x000fe40001f24270 */
        /* <DEDUP_REMOVED lines=8> */
.L_x_43:
[----:B------:R-:W-:Y:S05]  /*2e70*/  BSYNC B1 ;  /* 0x0000000000017941 */ /* 0x000fea0003800000 */
.L_x_42:
        /* <DEDUP_REMOVED lines=12> */
.L_x_45:
[----:B------:R-:W-:Y:S05]  /*2f40*/  BSYNC B1 ;  /* 0x0000000000017941 */ /* 0x000fea0003800000 */
.L_x_44:
        /* <DEDUP_REMOVED lines=12> */
.L_x_47:
[----:B------:R-:W-:Y:S05]  /*3010*/  BSYNC B1 ;  /* 0x0000000000017941 */ /* 0x000fea0003800000 */
.L_x_46:
        /* <DEDUP_REMOVED lines=12> */
.L_x_49:
[----:B------:R-:W-:Y:S05]  /*30e0*/  BSYNC B1 ;  /* 0x0000000000017941 */ /* 0x000fea0003800000 */
.L_x_48:
[----:B-1---5:R-:W-:Y:S01]  /*30f0*/  HADD2.F32 R90, -RZ, R172.H0_H0 ;  /* 0x200000acff5a7230 */ /* 0x022fe20000004100 */
[----:B------:R-:W-:Y:S01]  /*3100*/  ISETP.GT.AND P1, PT, R0, 0x18, P3 ;  /* 0x000000180000780c */ /* 0x000fe20001f24270 */
[----:B------:R-:W-:Y:S01]  /*3110*/  @P2 IMAD.MOV.U32 R91, RZ, RZ, R169 ;  /* 0x000000ffff5b2224 */ /* 0x000fe200078e00a9 */
[----:B------:R-:W-:Y:S02]  /*3120*/  BSSY B1, `(.L_x_50) ;  /* 0x0000009000017945 */ /* 0x000fe40003800000 */
[----:B------:R-:W-:-:S04]  /*3130*/  FMUL R90, R90, R155 ;  /* 0x0000009b5a5a7220 */ /* 0x000fc80000400000 */
[----:B------:R-:W-:-:S05]  /*3140*/  FFMA R90, R99, R154, R90 ;  /* 0x0000009a635a7223 */ /* 0x000fca000000005a */
[----:B------:R-:W-:-:S04]  /*3150*/  F2FP.F16.F32.PACK_AB R90, RZ, R90 ;  /* 0x0000005aff5a723e */ /* 0x000fc800000000ff */
[----:B------:R-:W-:Y:S02]  /*3160*/  PRMT R92, R90, 0x7610, R92 ;  /* 0x000076105a5c7816 */ /* 0x000fe4000000005c */
[----:B------:R-:W-:-:S05]  /*3170*/  @P2 MOV R90, R168 ;  /* 0x000000a8005a2202 */ /* 0x000fca0000000f00 */
[----:B------:R1:W-:Y:S01]  /*3180*/  @P2 STG.E.U16 desc[UR36][R90.64+0x22], R92 ;  /* 0x0000225c5a002986 */ /* 0x0003e2000c101524 */
[----:B------:R-:W-:Y:S05]  /*3190*/  @!P1 BRA `(.L_x_51) ;  /* 0x0000000000049947 */ /* 0x000fea0003800000 */
[----:B------:R0:W5:Y:S02]  /*31a0*/  LDG.E.LTC128B.U16 R172, desc[UR36][R160.64+0x30] ;  /* 0x00003024a0ac7981 */ /* 0x000164000c1e1520 */
.L_x_51:
[----:B------:R-:W-:Y:S05]  /*31b0*/  BSYNC B1 ;  /* 0x0000000000017941 */ /* 0x000fea0003800000 */
.L_x_50:
        /* <DEDUP_REMOVED lines=12> */
.L_x_53:
[----:B------:R-:W-:Y:S05]  /*3280*/  BSYNC B1 ;  /* 0x0000000000017941 */ /* 0x000fea0003800000 */
.L_x_52:
        /* <DEDUP_REMOVED lines=12> */
.L_x_55:
[----:B------:R-:W-:Y:S05]  /*3350*/  BSYNC B1 ;  /* 0x0000000000017941 */ /* 0x000fea0003800000 */
.L_x_54:
[----:B-1---5:R-:W-:Y:S01]  /*3360*/  HADD2.F32 R90, -RZ, R172.H0_H0 ;  /* 0x200000acff5a7230 */ /* 0x022fe20000004100 */
[----:B------:R-:W-:Y:S01]  /*3370*/  ISETP.GT.AND P2, PT, R0, 0x19, P0 ;  /* 0x000000190000780c */ /* 0x000fe20000744270 */
[----:B------:R-:W-:Y:S03]  /*3380*/  BSSY B1, `(.L_x_56) ;  /* 0x000000a000017945 */ /* 0x000fe60003800000 */
[----:B------:R-:W-:Y:S01]  /*3390*/  FMUL R91, R90, R155 ;  /* 0x0000009b5a5b7220 */ /* 0x000fe20000400000 */
[----:B------:R-:W-:-:S03]  /*33a0*/  @P1 IMAD.MOV.U32 R90, RZ, RZ, R168 ;  /* 0x000000ffff5a1224 */ /* 0x000fc600078e00a8 */
[----:B------:R-:W-:-:S05]  /*33b0*/  FFMA R91, R102, R154, R91 ;  /* 0x0000009a665b7223 */ /* 0x000fca000000005b */
[----:B------:R-:W-:-:S04]  /*33c0*/  F2FP.F16.F32.PACK_AB R91, RZ, R91 ;  /* 0x0000005bff5b723e */ /* 0x000fc800000000ff */
[----:B------:R-:W-:Y:S02]  /*33d0*/  PRMT R92, R91, 0x7610, R92 ;  /* 0x000076105b5c7816 */ /* 0x000fe4000000005c */
[----:B------:R-:W-:-:S05]  /*33e0*/  @P1 MOV R91, R169 ;  /* 0x000000a9005b1202 */ /* 0x000fca0000000f00 */
[----:B------:R1:W-:Y:S01]  /*33f0*/  @P1 STG.E.U16 desc[UR36][R90.64+0x30], R92 ;  /* 0x0000305c5a001986 */ /* 0x0003e2000c101524 */
[----:B------:R-:W-:Y:S05]  /*3400*/  @!P2 BRA `(.L_x_57) ;  /* 0x000000000004a947 */ /* 0x000fea0003800000 */
[----:B------:R0:W5:Y:S02]  /*3410*/  LDG.E.LTC128B.U16 R172, desc[UR36][R88.64+0x32] ;  /* 0x0000322458ac7981 */ /* 0x000164000c1e1520 */
.L_x_57:
[----:B------:R-:W-:Y:S05]  /*3420*/  BSYNC B1 ;  /* 0x0000000000017941 */ /* 0x000fea0003800000 */
.L_x_56:
        /* <DEDUP_REMOVED lines=12> */
.L_x_59:
[----:B------:R-:W-:Y:S05]  /*34f0*/  BSYNC B1 ;  /* 0x0000000000017941 */ /* 0x000fea0003800000 */
.L_x_58:
        /* <DEDUP_REMOVED lines=12> */
.L_x_61:
[----:B------:R-:W-:Y:S05]  /*35c0*/  BSYNC B1 ;  /* 0x0000000000017941 */ /* 0x000fea0003800000 */
.L_x_60:
        /* <DEDUP_REMOVED lines=12> */
.L_x_63:
[----:B------:R-:W-:Y:S05]  /*3690*/  BSYNC B1 ;  /* 0x0000000000017941 */ /* 0x000fea0003800000 */
.L_x_62:
        /* <DEDUP_REMOVED lines=12> */
.L_x_65:
[----:B------:R-:W-:Y:S05]  /*3760*/  BSYNC B1 ;  /* 0x0000000000017941 */ /* 0x000fea0003800000 */
.L_x_64:
        /* <DEDUP_REMOVED lines=12> */
.L_x_67:
[----:B------:R-:W-:Y:S05]  /*3830*/  BSYNC B1 ;  /* 0x0000000000017941 */ /* 0x000fea0003800000 */
.L_x_66:
        /* <DEDUP_REMOVED lines=12> */
.L_x_69:
[----:B------:R-:W-:Y:S05]  /*3900*/  BSYNC B1 ;  /* 0x0000000000017941 */ /* 0x000fea0003800000 */
.L_x_68:
        /* <DEDUP_REMOVED lines=12> */
.L_x_71:
[----:B------:R-:W-:Y:S05]  /*39d0*/  BSYNC B1 ;  /* 0x0000000000017941 */ /* 0x000fea0003800000 */
.L_x_70:
        /* <DEDUP_REMOVED lines=12> */
.L_x_73:
[----:B------:R-:W-:Y:S05]  /*3aa0*/  BSYNC B1 ;  /* 0x0000000000017941 */ /* 0x000fea0003800000 */
.L_x_72:
        /* <DEDUP_REMOVED lines=12> */
.L_x_75:
[----:B------:R-:W-:Y:S05]  /*3b70*/  BSYNC B1 ;  /* 0x0000000000017941 */ /* 0x000fea0003800000 */
.L_x_74:
        /* <DEDUP_REMOVED lines=12> */
.L_x_77:
[----:B------:R-:W-:Y:S05]  /*3c40*/  BSYNC B1 ;  /* 0x0000000000017941 */ /* 0x000fea0003800000 */
.L_x_76:
        /* <DEDUP_REMOVED lines=12> */
.L_x_79:
[----:B------:R-:W-:Y:S05]  /*3d10*/  BSYNC B1 ;  /* 0x0000000000017941 */ /* 0x000fea0003800000 */
.L_x_78:
        /* <DEDUP_REMOVED lines=12> */
.L_x_81:
[----:B------:R-:W-:Y:S05]  /*3de0*/  BSYNC B1 ;  /* 0x0000000000017941 */ /* 0x000fea0003800000 */
.L_x_80:
        /* <DEDUP_REMOVED lines=12> */
.L_x_83:
[----:B------:R-:W-:Y:S05]  /*3eb0*/  BSYNC B1 ;  /* 0x0000000000017941 */ /* 0x000fea0003800000 */
.L_x_82:
        /* <DEDUP_REMOVED lines=12> */
.L_x_85:
[----:B------:R-:W-:Y:S05]  /*3f80*/  BSYNC B1 ;  /* 0x0000000000017941 */ /* 0x000fea0003800000 */
.L_x_84:
        /* <DEDUP_REMOVED lines=12> */
.L_x_87:
[----:B------:R-:W-:Y:S05]  /*4050*/  BSYNC B1 ;  /* 0x0000000000017941 */ /* 0x000fea0003800000 */
.L_x_86:
        /* <DEDUP_REMOVED lines=12> */
.L_x_89:
[----:B------:R-:W-:Y:S05]  /*4120*/  BSYNC B1 ;  /* 0x0000000000017941 */ /* 0x000fea0003800000 */
.L_x_88:
        /* <DEDUP_REMOVED lines=12> */
.L_x_91:
[----:B------:R-:W-:Y:S05]  /*41f0*/  BSYNC B1 ;  /* 0x0000000000017941 */ /* 0x000fea0003800000 */
.L_x_90:
        /* <DEDUP_REMOVED lines=12> */
.L_x_93:
[----:B------:R-:W-:Y:S05]  /*42c0*/  BSYNC B1 ;  /* 0x0000000000017941 */ /* 0x000fea0003800000 */
.L_x_92:
        /* <DEDUP_REMOVED lines=12> */
.L_x_95:
[----:B------:R-:W-:Y:S05]  /*4390*/  BSYNC B1 ;  /* 0x0000000000017941 */ /* 0x000fea0003800000 */
.L_x_94:
        /* <DEDUP_REMOVED lines=12> */
.L_x_97:
[----:B------:R-:W-:Y:S05]  /*4460*/  BSYNC B1 ;  /* 0x0000000000017941 */ /* 0x000fea0003800000 */
.L_x_96:
        /* <DEDUP_REMOVED lines=12> */
.L_x_99:
[----:B------:R-:W-:Y:S05]  /*4530*/  BSYNC B1 ;  /* 0x0000000000017941 */ /* 0x000fea0003800000 */
.L_x_98:
        /* <DEDUP_REMOVED lines=12> */
.L_x_101:
[----:B------:R-:W-:Y:S05]  /*4600*/  BSYNC B1 ;  /* 0x0000000000017941 */ /* 0x000fea0003800000 */
.L_x_100:
        /* <DEDUP_REMOVED lines=12> */
.L_x_103:
[----:B------:R-:W-:Y:S05]  /*46d0*/  BSYNC B1 ;  /* 0x0000000000017941 */ /* 0x000fea0003800000 */
.L_x_102:
        /* <DEDUP_REMOVED lines=12> */
.L_x_105:
[----:B------:R-:W-:Y:S05]  /*47a0*/  BSYNC B1 ;  /* 0x0000000000017941 */ /* 0x000fea0003800000 */
.L_x_104:
        /* <DEDUP_REMOVED lines=12> */
.L_x_107:
[----:B------:R-:W-:Y:S05]  /*4870*/  BSYNC B1 ;  /* 0x0000000000017941 */ /* 0x000fea0003800000 */
.L_x_106:
        /* <DEDUP_REMOVED lines=12> */
.L_x_109:
[----:B------:R-:W-:Y:S05]  /*4940*/  BSYNC B1 ;  /* 0x0000000000017941 */ /* 0x000fea0003800000 */
.L_x_108:
        /* <DEDUP_REMOVED lines=12> */
.L_x_111:
[----:B------:R-:W-:Y:S05]  /*4a10*/  BSYNC B1 ;  /* 0x0000000000017941 */ /* 0x000fea0003800000 */
.L_x_110:
        /* <DEDUP_REMOVED lines=12> */
.L_x_113:
[----:B------:R-:W-:Y:S05]  /*4ae0*/  BSYNC B1 ;  /* 0x0000000000017941 */ /* 0x000fea0003800000 */
.L_x_112:
        /* <DEDUP_REMOVED lines=12> */
.L_x_115:
[----:B------:R-:W-:Y:S05]  /*4bb0*/  BSYNC B1 ;  /* 0x0000000000017941 */ /* 0x000fea0003800000 */
.L_x_114:
        /* <DEDUP_REMOVED lines=12> */
.L_x_117:
[----:B------:R-:W-:Y:S05]  /*4c80*/  BSYNC B1 ;  /* 0x0000000000017941 */ /* 0x000fea0003800000 */
.L_x_116:
        /* <DEDUP_REMOVED lines=12> */
.L_x_119:
[----:B------:R-:W-:Y:S05]  /*4d50*/  BSYNC B1 ;  /* 0x0000000000017941 */ /* 0x000fea0003800000 */
.L_x_118:
        /* <DEDUP_REMOVED lines=12> */
.L_x_121:
[----:B------:R-:W-:Y:S05]  /*4e20*/  BSYNC B1 ;  /* 0x0000000000017941 */ /* 0x000fea0003800000 */
.L_x_120:
        /* <DEDUP_REMOVED lines=12> */
.L_x_123:
[----:B------:R-:W-:Y:S05]  /*4ef0*/  BSYNC B1 ;  /* 0x0000000000017941 */ /* 0x000fea0003800000 */
.L_x_122:
        /* <DEDUP_REMOVED lines=12> */
.L_x_125:
[----:B------:R-:W-:Y:S05]  /*4fc0*/  BSYNC B1 ;  /* 0x0000000000017941 */ /* 0x000fea0003800000 */
.L_x_124:
        /* <DEDUP_REMOVED lines=12> */
.L_x_127:
[----:B------:R-:W-:Y:S05]  /*5090*/  BSYNC B1 ;  /* 0x0000000000017941 */ /* 0x000fea0003800000 */
.L_x_126:
        /* <DEDUP_REMOVED lines=12> */
.L_x_129:
[----:B------:R-:W-:Y:S05]  /*5160*/  BSYNC B1 ;  /* 0x0000000000017941 */ /* 0x000fea0003800000 */
.L_x_128:
        /* <DEDUP_REMOVED lines=12> */
.L_x_131:
[----:B------:R-:W-:Y:S05]  /*5230*/  BSYNC B1 ;  /* 0x0000000000017941 */ /* 0x000fea0003800000 */
.L_x_130:
        /* <DEDUP_REMOVED lines=12> */
.L_x_133:
[----:B------:R-:W-:Y:S05]  /*5300*/  BSYNC B1 ;  /* 0x0000000000017941 */ /* 0x000fea0003800000 */
.L_x_132:
        /* <DEDUP_REMOVED lines=12> */
.L_x_135:
[----:B------:R-:W-:Y:S05]  /*53d0*/  BSYNC B1 ;  /* 0x0000000000017941 */ /* 0x000fea0003800000 */
.L_x_134:
        /* <DEDUP_REMOVED lines=12> */
.L_x_137:
[----:B------:R-:W-:Y:S05]  /*54a0*/  BSYNC B1 ;  /* 0x0000000000017941 */ /* 0x000fea0003800000 */
.L_x_136:
        /* <DEDUP_REMOVED lines=12> */
.L_x_139:
[----:B------:R-:W-:Y:S05]  /*5570*/  BSYNC B1 ;  /* 0x0000000000017941 */ /* 0x000fea0003800000 */
.L_x_138:
        /* <DEDUP_REMOVED lines=12> */
.L_x_141:
[----:B------:R-:W-:Y:S05]  /*5640*/  BSYNC B1 ;  /* 0x0000000000017941 */ /* 0x000fea0003800000 */
.L_x_140:
        /* <DEDUP_REMOVED lines=12> */
.L_x_143:
[----:B------:R-:W-:Y:S05]  /*5710*/  BSYNC B1 ;  /* 0x0000000000017941 */ /* 0x000fea0003800000 */
.L_x_142:
        /* <DEDUP_REMOVED lines=12> */
.L_x_145:
[----:B------:R-:W-:Y:S05]  /*57e0*/  BSYNC B1 ;  /* 0x0000000000017941 */ /* 0x000fea0003800000 */
.L_x_144:
        /* <DEDUP_REMOVED lines=12> */
.L_x_147:
[----:B------:R-:W-:Y:S05]  /*58b0*/  BSYNC B1 ;  /* 0x0000000000017941 */ /* 0x000fea0003800000 */
.L_x_146:
        /* <DEDUP_REMOVED lines=12> */
.L_x_149:
[----:B------:R-:W-:Y:S05]  /*5980*/  BSYNC B1 ;  /* 0x0000000000017941 */ /* 0x000fea0003800000 */
.L_x_148:
        /* <DEDUP_REMOVED lines=12> */
.L_x_151:
[----:B------:R-:W-:Y:S05]  /*5a50*/  BSYNC B1 ;  /* 0x0000000000017941 */ /* 0x000fea0003800000 */
.L_x_150:
[----:B-----5:R-:W-:Y:S01]  /*5a60*/  HADD2.F32 R8, -RZ, R172.H0_H0 ;  /* 0x200000acff087230 */ /* 0x020fe20000004100 */
[----:B------:R-:W-:Y:S01]  /*5a70*/  ISETP.GT.AND P1, PT, R0, 0x79, P0 ;  /* 0x000000790000780c */ /* 0x000fe20000724270 */
[----:B------:R-:W-:Y:S01]  /*5a80*/  BSSY B1, `(.L_x_152) ;  /* 0x000000c000017945 */ /* 0x000fe20003800000 */
[----:B------:R-:W-:Y:S02]  /*5a90*/  IADD3 R153, P0, R153, 0x80, RZ ;  /* 0x0000008099997810 */ /* 0x000fe40007f1e0ff */
[----:B-1----:R-:W-:Y:S01]  /*5aa0*/  FMUL R91, R8, R155 ;  /* 0x0000009b085b7220 */ /* 0x002fe20000400000 */
[----:B------:R-:W-:-:S03]  /*5ab0*/  @P2 IMAD.MOV.U32 R8, RZ, RZ, R168 ;  /* 0x000000ffff082224 */ /* 0x000fc600078e00a8 */
[----:B------:R-:W-:-:S05]  /*5ac0*/  FFMA R91, R150, R154, R91 ;  /* 0x0000009a965b7223 */ /* 0x000fca000000005b */
[----:B------:R-:W-:-:S04]  /*5ad0*/  F2FP.F16.F32.PACK_AB R91, RZ, R91 ;  /* 0x0000005bff5b723e */ /* 0x000fc800000000ff */
[----:B------:R-:W-:Y:S01]  /*5ae0*/  PRMT R90, R91, 0x7610, R90 ;  /* 0x000076105b5a7816 */ /* 0x000fe2000000005a */
[----:B------:R-:W-:Y:S02]  /*5af0*/  IMAD.X R91, RZ, RZ, R9, P0 ;  /* 0x000000ffff5b7224 */ /* 0x000fe400000e0609 */
[----:B------:R-:W-:-:S05]  /*5b00*/  @P2 IMAD.MOV.U32 R9, RZ, RZ, R169 ;  /* 0x000000ffff092224 */ /* 0x000fca00078e00a9 */
[----:B------:R1:W-:Y:S01]  /*5b10*/  @P2 STG.E.U16 desc[UR36][R8.64+0xf0], R90 ;  /* 0x0000f05a08002986 */ /* 0x0003e2000c101524 */
[----:B------:R-:W-:Y:S05]  /*5b20*/  @!P1 BRA `(.L_x_153) ;  /* 0x0000000000049947 */ /* 0x000fea0003800000 */
[----:B------:R0:W5:Y:S02]  /*5b30*/  LDG.E.LTC128B.U16 R172, desc[UR36][R88.64+0xf2] ;  /* 0x0000f22458ac7981 */ /* 0x000164000c1e1520 */
.L_x_153:
[----:B------:R-:W-:Y:S05]  /*5b40*/  BSYNC B1 ;  /* 0x0000000000017941 */ /* 0x000fea0003800000 */
.L_x_152:
[----:B-1---5:R-:W-:Y:S01]  /*5b50*/  HADD2.F32 R8, -RZ, R172.H0_H0 ;  /* 0x200000acff087230 */ /* 0x022fe20000004100 */
[----:B------:R-:W-:Y:S01]  /*5b60*/  ISETP.GT.AND P0, PT, R3, 0x80, PT ;  /* 0x000000800300780c */ /* 0x000fe20003f04270 */
[----:B------:R-:W-:-:S03]  /*5b70*/  IMAD R90, R91, R14, RZ ;  /* 0x0000000e5b5a7224 */ /* 0x000fc600078e02ff */
[----:B0-2---:R-:W-:Y:S01]  /*5b80*/  FMUL R88, R8, R155 ;  /* 0x0000009b08587220 */ /* 0x005fe20000400000 */
[C---:B------:R-:W-:Y:S01]  /*5b90*/  IMAD R97, R153.reuse, R15, R90 ;  /* 0x0000000f99617224 */ /* 0x040fe200078e025a */
[----:B------:R-:W-:Y:S01]  /*5ba0*/  ISETP.GT.AND P3, PT, R0, RZ, P0 ;  /* 0x000000ff0000720c */ /* 0x000fe20000764270 */
[----:B------:R-:W-:-:S04]  /*5bb0*/  IMAD.WIDE.U32 R8, R153, R14, R156 ;  /* 0x0000000e99087225 */ /* 0x000fc800078e009c */
[----:B------:R-:W-:Y:S01]  /*5bc0*/  FFMA R151, R151, R154, R88 ;  /* 0x0000009a97977223 */ /* 0x000fe20000000058 */
[----:B------:R-:W-:Y:S02]  /*5bd0*/  IADD3 R9, R9, R97, RZ ;  /* 0x0000006109097210 */ /* 0x000fe40007ffe0ff */
[C---:B------:R-:W-:Y:S02]  /*5be0*/  LEA R88, P2, R8.reuse, R10, 0x1 ;  /* 0x0000000a08587211 */ /* 0x040fe400078408ff */
[----:B------:R-:W-:Y:S02]  /*5bf0*/  F2FP.F16.F32.PACK_AB R151, RZ, R151 ;  /* 0x00000097ff97723e */ /* 0x000fe400000000ff */
[----:B------:R-:W-:-:S03]  /*5c00*/  LEA.HI.X R89, R8, R11, R9, 0x1, P2 ;  /* 0x0000000b08597211 */ /* 0x000fc600010f0c09 */
[----:B------:R0:W-:Y:S04]  /*5c10*/  @P1 STG.E.U16 desc[UR36][R168.64+0xf2], R151 ;  /* 0x0000f297a8001986 */ /* 0x0001e8000c101524 */
[----:B------:R-:W2:Y:S01]  /*5c20*/  @P3 LDG.E.LTC128B.U16 R172, desc[UR36][R88.64] ;  /* 0x0000002458ac3981 */ /* 0x000ea2000c1e1520 */
[----:B------:R-:W-:Y:S01]  /*5c30*/  IMAD.WIDE.U32 R8, R153, R14, R6 ;  /* 0x0000000e99087225 */ /* 0x000fe200078e0006 */
[----:B------:R-:W-:Y:S01]  /*5c40*/  SHF.L.U64.HI R95, R4, 0x8, R5 ;  /* 0x00000008045f7819 */ /* 0x000fe20000010205 */
[----:B------:R-:W-:Y:S01]  /*5c50*/  BSSY B1, `(.L_x_154) ;  /* 0x0000011000017945 */ /* 0x000fe20003800000 */
[----:B------:R-:W-:Y:S01]  /*5c60*/  ISETP.GT.AND P2, PT, R0, 0x1, P0 ;  /* 0x000000010000780c */ /* 0x000fe20000744270 */
[----:B------:R-:W-:Y:S02]  /*5c70*/  IMAD.IADD R9, R97, 0x1, R9 ;  /* 0x0000000161097824 */ /* 0x000fe400078e0209 */
[----:B------:R-:W-:-:S02]  /*5c80*/  IMAD.SHL.U32 R93, R4, 0x100, RZ ;  /* 0x00000100045d7824 */ /* 0x000fc400078e00ff */
[----:B--2---:R-:W-:-:S05]  /*5c90*/  HADD2.F32 R90, -RZ, R172.H0_H0 ;  /* 0x200000acff5a7230 */ /* 0x004fca0000004100 */
[----:B------:R-:W-:Y:S01]  /*5ca0*/  FMUL R15, R90, R155 ;  /* 0x0000009b5a0f7220 */ /* 0x000fe20000400000 */
[----:B------:R-:W-:Y:S01]  /*5cb0*/  IMAD.WIDE.U32 R90, R23, R12, R8 ;  /* 0x0000000c175a7225 */ /* 0x000fe200078e0008 */
[----:B------:R-:W-:-:S03]  /*5cc0*/  IADD3 R8, P1, R93, R158, RZ ;  /* 0x0000009e5d087210 */ /* 0x000fc60007f3e0ff */
[----:B------:R-:W-:Y:S01]  /*5cd0*/  FFMA R15, R24, R154, R15 ;  /* 0x0000009a180f7223 */ /* 0x000fe2000000000f */
[----:B------:R-:W-:Y:S01]  /*5ce0*/  IMAD.IADD R5, R13, 0x1, R91 ;  /* 0x000000010d057824 */ /* 0x000fe200078e025b */
[C---:B------:R-:W-:Y:S01]  /*5cf0*/  LEA R4, P4, R90.reuse, R10, 0x1 ;  /* 0x0000000a5a047211 */ /* 0x040fe200078808ff */
[----:B------:R-:W-:Y:S02]  /*5d00*/  IMAD.X R9, R95, 0x1, R159, P1 ;  /* 0x000000015f097824 */ /* 0x000fe400008e069f */
[----:B------:R-:W-:Y:S02]  /*5d10*/  F2FP.F16.F32.PACK_AB R15, RZ, R15 ;  /* 0x0000000fff0f723e */ /* 0x000fe400000000ff */
[----:B------:R-:W-:-:S03]  /*5d20*/  LEA.HI.X R5, R90, R11, R5, 0x1, P4 ;  /* 0x0000000b5a057211 */ /* 0x000fc600020f0c05 */
[----:B------:R0:W-:Y:S01]  /*5d30*/  @P3 STG.E.U16 desc[UR36][R8.64], R15 ;  /* 0x0000000f08003986 */ /* 0x0001e2000c101524 */
[----:B------:R-:W-:Y:S05]  /*5d40*/  @!P2 BRA `(.L_x_155) ;  /* 0x000000000004a947 */ /* 0x000fea0003800000 */
[----:B------:R1:W5:Y:S02]  /*5d50*/  LDG.E.LTC128B.U16 R172, desc[UR36][R4.64+0x2] ;  /* 0x0000022404ac7981 */ /* 0x000364000c1e1520 */
.L_x_155:
[----:B------:R-:W-:Y:S05]  /*5d60*/  BSYNC B1 ;  /* 0x0000000000017941 */ /* 0x000fea0003800000 */
.L_x_154:
[----:B-----5:R-:W-:Y:S01]  /*5d70*/  HADD2.F32 R24, -RZ, R172.H0_H0 ;  /* 0x200000acff187230 */ /* 0x020fe20000004100 */
[----:B------:R-:W-:Y:S01]  /*5d80*/  ISETP.GT.AND P1, PT, R3, 0x88, PT ;  /* 0x000000880300780c */ /* 0x000fe20003f24270 */
[----:B0-----:R-:W-:Y:S01]  /*5d90*/  IMAD.WIDE.U32 R14, R153, R14, R162 ;  /* 0x0000000e990e7225 */ /* 0x001fe200078e00a2 */
[----:B------:R-:W-:Y:S03]  /*5da0*/  BSSY B1, `(.L_x_156) ;  /* 0x000000e000017945 */ /* 0x000fe60003800000 */
[----:B------:R-:W-:Y:S01]  /*5db0*/  FMUL R24, R24, R155 ;  /* 0x0000009b18187220 */ /* 0x000fe20000400000 */
[----:B------:R-:W-:Y:S01]  /*5dc0*/  ISETP.GT.AND P3, PT, R0, RZ, P1 ;  /* 0x000000ff0000720c */ /* 0x000fe20000f64270 */
[----:B------:R-:W-:Y:S01]  /*5dd0*/  IMAD.IADD R97, R97, 0x1, R15 ;  /* 0x0000000161617824 */ /* 0x000fe200078e020f */
[----:B------:R-:W-:Y:S01]  /*5de0*/  IADD3 R21, P5, R20, R14, RZ ;  /* 0x0000000e14157210 */ /* 0x000fe20007fbe0ff */
[----:B------:R-:W-:Y:S01]  /*5df0*/  FFMA R24, R25, R154, R24 ;  /* 0x0000009a19187223 */ /* 0x000fe20000000018 */
[----:B------:R-:W-:-:S03]  /*5e00*/  IADD3 R20, P4, R6, R14, RZ ;  /* 0x0000000e06147210 */ /* 0x000fc60007f9e0ff */
[----:B------:R-:W-:Y:S01]  /*5e10*/  IMAD.X R156, R97, 0x1, R157, P5 ;  /* 0x00000001619c7824 */ /* 0x000fe200028e069d */
[----:B------:R-:W-:Y:S02]  /*5e20*/  F2FP.F16.F32.PACK_AB R24, RZ, R24 ;  /* 0x00000018ff18723e */ /* 0x000fe400000000ff */
[----:B------:R-:W-:-:S03]  /*5e30*/  LEA R14, P5, R21, R10, 0x1 ;  /* 0x0000000a150e7211 */ /* 0x000fc600078a08ff */
[----:B------:R0:W-:Y:S01]  /*5e40*/  @P2 STG.E.U16 desc[UR36][R8.64+0x2], R24 ;  /* 0x0000021808002986 */ /* 0x0001e2000c101524 */
[----:B------:R-:W-:Y:S01]  /*5e50*/  LEA.HI.X R15, R21, R11, R156, 0x1, P5 ;  /* 0x0000000b150f7211 */ /* 0x000fe200028f0c9c */
[----:B------:R-:W-:Y:S08]  /*5e60*/  @!P3 BRA `(.L_x_157) ;  /* 0x000000000004b947 */ /* 0x000ff00003800000 */
[----:B------:R2:W5:Y:S02]  /*5e70*/  LDG.E.LTC128B.U16 R172, desc[UR36][R14.64] ;  /* 0x000000240eac7981 */ /* 0x000564000c1e1520 */
.L_x_157:
[----:B------:R-:W-:Y:S05]  /*5e80*/  BSYNC B1 ;  /* 0x0000000000017941 */ /* 0x000fea0003800000 */
.L_x_156:
[----:B-----5:R-:W-:Y:S01]  /*5e90*/  HADD2.F32 R6, -RZ, R172.H0_H0 ;  /* 0x200000acff067230 */ /* 0x020fe20000004100 */
[----:B------:R-:W-:Y:S01]  /*5ea0*/  IADD3.X R21, R7, R97, RZ, P4, !PT ;  /* 0x0000006107157210 */ /* 0x000fe200027fe4ff */
[----:B------:R-:W-:Y:S01]  /*5eb0*/  BSSY B1, `(.L_x_158) ;  /* 0x000000e000017945 */ /* 0x000fe20003800000 */
[----:B------:R-:W-:Y:S02]  /*5ec0*/  ISETP.GT.AND P2, PT, R0, 0x1, P1 ;  /* 0x000000010000780c */ /* 0x000fe40000f44270 */
[----:B------:R-:W-:Y:S01]  /*5ed0*/  FMUL R3, R6, R155 ;  /* 0x0000009b06037220 */ /* 0x000fe20000400000 */
[----:B------:R-:W-:Y:S01]  /*5ee0*/  IADD3 R6, P4, R8, R165, RZ ;  /* 0x000000a508067210 */ /* 0x000fe20007f9e0ff */
[----:B--2---:R-:W-:-:S04]  /*5ef0*/  IMAD.WIDE.U32 R14, R23, R12, R20 ;  /* 0x0000000c170e7225 */ /* 0x004fc800078e0014 */
[----:B------:R-:W-:Y:S01]  /*5f00*/  FFMA R3, R26, R154, R3 ;  /* 0x0000009a1a037223 */ /* 0x000fe20000000003 */
[----:B------:R-:W-:Y:S01]  /*5f10*/  IMAD.X R7, R9, 0x1, R167, P4 ;  /* 0x0000000109077824 */ /* 0x000fe200020e06a7 */
[----:B------:R-:W-:Y:S01]  /*5f20*/  LEA R10, P5, R14, R10, 0x1 ;  /* 0x0000000a0e0a7211 */ /* 0x000fe200078a08ff */
[----:B------:R-:W-:Y:S02]  /*5f30*/  IMAD.IADD R13, R13, 0x1, R15 ;  /* 0x000000010d0d7824 */ /* 0x000fe400078e020f */
[----:B------:R-:W-:-:S03]  /*5f40*/  F2FP.F16.F32.PACK_AB R3, RZ, R3 ;  /* 0x00000003ff03723e */ /* 0x000fc600000000ff */
[----:B------:R-:W-:Y:S02]  /*5f50*/  LEA.HI.X R11, R14, R11, R13, 0x1, P5 ;  /* 0x0000000b0e0b7211 */ /* 0x000fe400028f0c0d */
[----:B------:R2:W-:Y:S01]  /*5f60*/  @P3 STG.E.U16 desc[UR36][R6.64], R3 ;  /* 0x0000000306003986 */ /* 0x0005e2000c101524 */
[----:B------:R-:W-:Y:S05]  /*5f70*/  @!P2 BRA `(.L_x_159) ;  /* 0x000000000004a947 */ /* 0x000fea0003800000 */
[----:B------:R0:W5:Y:S02]  /*5f80*/  LDG.E.LTC128B.U16 R172, desc[UR36][R10.64+0x2] ;  /* 0x000002240aac7981 */ /* 0x000164000c1e1520 */
.L_x_159:
[----:B------:R-:W-:Y:S05]  /*5f90*/  BSYNC B1 ;  /* 0x0000000000017941 */ /* 0x000fea0003800000 */
.L_x_158:
[----:B-----5:R-:W-:Y:S01]  /*5fa0*/  HADD2.F32 R12, -RZ, R172.H0_H0 ;  /* 0x200000acff0c7230 */ /* 0x020fe20000004100 */
[----:B------:R-:W-:Y:S01]  /*5fb0*/  ISETP.GT.AND P3, PT, R0, 0x8, P0 ;  /* 0x000000080000780c */ /* 0x000fe20000764270 */
[----:B------:R-:W-:Y:S03]  /*5fc0*/  BSSY B1, `(.L_x_160) ;  /* 0x0000007000017945 */ /* 0x000fe60003800000 */
[----:B------:R-:W-:-:S04]  /*5fd0*/  FMUL R12, R12, R155 ;  /* 0x0000009b0c0c7220 */ /* 0x000fc80000400000 */
[----:B------:R-:W-:-:S05]  /*5fe0*/  FFMA R12, R27, R154, R12 ;  /* 0x0000009a1b0c7223 */ /* 0x000fca000000000c */
[----:B------:R-:W-:-:S05]  /*5ff0*/  F2FP.F16.F32.PACK_AB R12, RZ, R12 ;  /* 0x0000000cff0c723e */ /* 0x000fca00000000ff */
[----:B------:R0:W-:Y:S01]  /*6000*/  @P2 STG.E.U16 desc[UR36][R6.64+0x2], R12 ;  /* 0x0000020c06002986 */ /* 0x0001e2000c101524 */
[----:B------:R-:W-:Y:S05]  /*6010*/  @!P3 BRA `(.L_x_161) ;  /* 0x000000000004b947 */ /* 0x000fea0003800000 */
[----:B------:R0:W5:Y:S02]  /*6020*/  LDG.E.LTC128B.U16 R172, desc[UR36][R4.64+0x10] ;  /* 0x0000102404ac7981 */ /* 0x000164000c1e1520 */
.L_x_161:
[----:B------:R-:W-:Y:S05]  /*6030*/  BSYNC B1 ;  /* 0x0000000000017941 */ /* 0x000fea0003800000 */
.L_x_160:
[----:B0-2--5:R-:W-:Y:S01]  /*6040*/  HADD2.F32 R6, -RZ, R172.H0_H0 ;  /* 0x200000acff067230 */ /* 0x025fe20000004100 */
[----:B------:R-:W-:Y:S01]  /*6050*/  ISETP.GT.AND P2, PT, R0, 0x9, P0 ;  /* 0x000000090000780c */ /* 0x000fe20000744270 */
[----:B------:R-:W-:Y:S01]  /*6060*/  IMAD.MOV.U32 R7, RZ, RZ, R9 ;  /* 0x000000ffff077224 */ /* 0x000fe200078e0009 */
[----:B------:R-:W-:Y:S02]  /*6070*/  BSSY B1, `(.L_x_162) ;  /* 0x0000008000017945 */ /* 0x000fe40003800000 */
[----:B------:R-:W-:Y:S01]  /*6080*/  FMUL R3, R6, R155 ;  /* 0x0000009b06037220 */ /* 0x000fe20000400000 */
[----:B------:R-:W-:-:S03]  /*6090*/  IMAD.MOV.U32 R6, RZ, RZ, R8 ;  /* 0x000000ffff067224 */ /* 0x000fc600078e0008 */
[----:B------:R-:W-:-:S05]  /*60a0*/  FFMA R3, R28, R154, R3 ;  /* 0x0000009a1c037223 */ /* 0x000fca0000000003 */
[----:B------:R-:W-:-:S05]  /*60b0*/  F2FP.F16.F32.PACK_AB R3, RZ, R3 ;  /* 0x00000003ff03723e */ /* 0x000fca00000000ff */
[----:B------:R0:W-:Y:S01]  /*60c0*/  @P3 STG.E.U16 desc[UR36][R6.64+0x10], R3 ;  /* 0x0000100306003986 */ /* 0x0001e2000c101524 */
[----:B------:R-:W-:Y:S05]  /*60d0*/  @!P2 BRA `(.L_x_163) ;  /* 0x000000000004a947 */ /* 0x000fea0003800000 */
[----:B------:R2:W5:Y:S02]  /*60e0*/  LDG.E.LTC128B.U16 R172, desc[UR36][R4.64+0x12] ;  /* 0x0000122404ac7981 */ /* 0x000564000c1e1520 */
.L_x_163:
[----:B------:R-:W-:Y:S05]  /*60f0*/  BSYNC B1 ;  /* 0x0000000000017941 */ /* 0x000fea0003800000 */
.L_x_162:
        /* <DEDUP_REMOVED lines=9> */
.L_x_165:
[----:B------:R-:W-:Y:S05]  /*6190*/  BSYNC B1 ;  /* 0x0000000000017941 */ /* 0x000fea0003800000 */
.L_x_164:
[----:B0----5:R-:W-:Y:S01]  /*61a0*/  HADD2.F32 R12, -RZ, R172.H0_H0 ;  /* 0x200000acff0c7230 */ /* 0x021fe20000004100 */
[----:B------:R-:W-:Y:S01]  /*61b0*/  IADD3 R8, P3, R165, R8, RZ ;  /* 0x00000008a5087210 */ /* 0x000fe20007f7e0ff */
[----:B------:R-:W-:Y:S01]  /*61c0*/  BSSY B1, `(.L_x_166) ;  /* 0x0000009000017945 */ /* 0x000fe20003800000 */
[----:B------:R-:W-:Y:S02]  /*61d0*/  ISETP.GT.AND P2, PT, R0, 0x9, P1 ;  /* 0x000000090000780c */ /* 0x000fe40000f44270 */
[----:B------:R-:W-:Y:S01]  /*61e0*/  FMUL R3, R12, R155 ;  /* 0x0000009b0c037220 */ /* 0x000fe20000400000 */
[----:B------:R-:W-:-:S03]  /*61f0*/  IMAD.X R9, R167, 0x1, R9, P3 ;  /* 0x00000001a7097824 */ /* 0x000fc600018e0609 */
[----:B------:R-:W-:-:S05]  /*6200*/  FFMA R3, R30, R154, R3 ;  /* 0x0000009a1e037223 */ /* 0x000fca0000000003 */
[----:B------:R-:W-:-:S05]  /*6210*/  F2FP.F16.F32.PACK_AB R3, RZ, R3 ;  /* 0x00000003ff03723e */ /* 0x000fca00000000ff */
[----:B------:R0:W-:Y:S01]  /*6220*/  @P4 STG.E.U16 desc[UR36][R8.64+0x10], R3 ;  /* 0x0000100308004986 */ /* 0x0001e2000c101524 */
[----:B------:R-:W-:Y:S05]  /*6230*/  @!P2 BRA `(.L_x_167) ;  /* 0x000000000004a947 */ /* 0x000fea0003800000 */
[----:B------:R0:W5:Y:S02]  /*6240*/  LDG.E.LTC128B.U16 R172, desc[UR36][R10.64+0x12] ;  /* 0x000012240aac7981 */ /* 0x000164000c1e1520 */
.L_x_167:
[----:B------:R-:W-:Y:S05]  /*6250*/  BSYNC B1 ;  /* 0x0000000000017941 */ /* 0x000fea0003800000 */
.L_x_166:
[----:B0----5:R-:W-:Y:S01]  /*6260*/  HADD2.F32 R8, -RZ, R172.H0_H0 ;  /* 0x200000acff087230 */ /* 0x021fe20000004100 */
[----:B------:R-:W-:Y:S01]  /*6270*/  ISETP.GT.AND P3, PT, R0, 0x10, P0 ;  /* 0x000000100000780c */ /* 0x000fe20000764270 */
[----:B------:R-:W-:Y:S03]  /*6280*/  BSSY B1, `(.L_x_168) ;  /* 0x0000009000017945 */ /* 0x000fe60003800000 */
[----:B------:R-:W-:-:S04]  /*6290*/  FMUL R8, R8, R155 ;  /* 0x0000009b08087220 */ /* 0x000fc80000400000 */
[----:B------:R-:W-:Y:S01]  /*62a0*/  FFMA R31, R31, R154, R8 ;  /* 0x0000009a1f1f7223 */ /* 0x000fe20000000008 */
[----:B------:R-:W-:-:S04]  /*62b0*/  IADD3 R8, P4, P5, R165, R158, R93 ;  /* 0x0000009ea5087210 */ /* 0x000fc80007d9e05d */
[----:B------:R-:W-:Y:S02]  /*62c0*/  F2FP.F16.F32.PACK_AB R31, RZ, R31 ;  /* 0x0000001fff1f723e */ /* 0x000fe400000000ff */
[----:B------:R-:W-:-:S05]  /*62d0*/  IADD3.X R9, R167, R159, R95, P4, P5 ;  /* 0x0000009fa7097210 */ /* 0x000fca00027ea45f */
[----:B------:R0:W-:Y:S01]  /*62e0*/  @P2 STG.E.U16 desc[UR36][R8.64+0x12], R31 ;  /* 0x0000121f08002986 */ /* 0x0001e2000c101524 */
[----:B------:R-:W-:Y:S05]  /*62f0*/  @!P3 BRA `(.L_x_169) ;  /* 0x000000000004b947 */ /* 0x000fea0003800000 */
[----:B------:R0:W5:Y:S02]  /*6300*/  LDG.E.LTC128B.U16 R172, desc[UR36][R4.64+0x20] ;  /* 0x0000202404ac7981 */ /* 0x000164000c1e1520 */
.L_x_169:
[----:B------:R-:W-:Y:S05]  /*6310*/  BSYNC B1 ;  /* 0x0000000000017941 */ /* 0x000fea0003800000 */
.L_x_168:
        /* <DEDUP_REMOVED lines=9> */
.L_x_171:
[----:B------:R-:W-:Y:S05]  /*63b0*/  BSYNC B1 ;  /* 0x0000000000017941 */ /* 0x000fea0003800000 */
.L_x_170:
        /* <DEDUP_REMOVED lines=9> */
.L_x_173:
[----:B------:R-:W-:Y:S05]  /*6450*/  BSYNC B1 ;  /* 0x0000000000017941 */ /* 0x000fea0003800000 */
.L_x_172:
[----:B0----5:R-:W-:Y:S01]  /*6460*/  HADD2.F32 R12, -RZ, R172.H0_H0 ;  /* 0x200000acff0c7230 */ /* 0x021fe20000004100 */
        /* <DEDUP_REMOVED lines=8> */
.L_x_175:
[----:B------:R-:W-:Y:S05]  /*64f0*/  BSYNC B1 ;  /* 0x0000000000017941 */ /* 0x000fea0003800000 */
.L_x_174:
        /* <DEDUP_REMOVED lines=9> */
.L_x_177:
[----:B------:R-:W-:Y:S05]  /*6590*/  BSYNC B1 ;  /* 0x0000000000017941 */ /* 0x000fea0003800000 */
.L_x_176:
        /* <DEDUP_REMOVED lines=9> */
.L_x_179:
[----:B------:R-:W-:Y:S05]  /*6630*/  BSYNC B1 ;  /* 0x0000000000017941 */ /* 0x000fea0003800000 */
.L_x_178:
        /* <DEDUP_REMOVED lines=9> */
.L_x_181:
[----:B------:R-:W-:Y:S05]  /*66d0*/  BSYNC B1 ;  /* 0x0000000000017941 */ /* 0x000fea0003800000 */
.L_x_180:
        /* <DEDUP_REMOVED lines=9> */
.L_x_183:
[----:B------:R-:W-:Y:S05]  /*6770*/  BSYNC B1 ;  /* 0x0000000000017941 */ /* 0x000fea0003800000 */
.L_x_182:
        /* <DEDUP_REMOVED lines=9> */
.L_x_185:
[----:B------:R-:W-:Y:S05]  /*6810*/  BSYNC B1 ;  /* 0x0000000000017941 */ /* 0x000fea0003800000 */
.L_x_184:
        /* <DEDUP_REMOVED lines=9> */
.L_x_187:
[----:B------:R-:W-:Y:S05]  /*68b0*/  BSYNC B1 ;  /* 0x0000000000017941 */ /* 0x000fea0003800000 */
.L_x_186:
        /* <DEDUP_REMOVED lines=9> */
.L_x_189:
[----:B------:R-:W-:Y:S05]  /*6950*/  BSYNC B1 ;  /* 0x0000000000017941 */ /* 0x000fea0003800000 */
.L_x_188:
        /* <DEDUP_REMOVED lines=9> */
.L_x_191:
[----:B------:R-:W-:Y:S05]  /*69f0*/  BSYNC B1 ;  /* 0x0000000000017941 */ /* 0x000fea0003800000 */
.L_x_190:
        /* <DEDUP_REMOVED lines=9> */
.L_x_193:
[----:B------:R-:W-:Y:S05]  /*6a90*/  BSYNC B1 ;  /* 0x0000000000017941 */ /* 0x000fea0003800000 */
.L_x_192:
        /* <DEDUP_REMOVED lines=9> */
.L_x_195:
[----:B------:R-:W-:Y:S05]  /*6b30*/  BSYNC B1 ;  /* 0x0000000000017941 */ /* 0x000fea0003800000 */
.L_x_194:
        /* <DEDUP_REMOVED lines=9> */
.L_x_197:
[----:B------:R-:W-:Y:S05]  /*6bd0*/  BSYNC B1 ;  /* 0x0000000000017941 */ /* 0x000fea0003800000 */
.L_x_196:
        /* <DEDUP_REMOVED lines=9> */
.L_x_199:
[----:B------:R-:W-:Y:S05]  /*6c70*/  BSYNC B1 ;  /* 0x0000000000017941 */ /* 0x000fea0003800000 */
.L_x_198:
        /* <DEDUP_REMOVED lines=9> */
.L_x_201:
[----:B------:R-:W-:Y:S05]  /*6d10*/  BSYNC B1 ;  /* 0x0000000000017941 */ /* 0x000fea0003800000 */
.L_x_200:
        /* <DEDUP_REMOVED lines=9> */
.L_x_203:
[----:B------:R-:W-:Y:S05]  /*6db0*/  BSYNC B1 ;  /* 0x0000000000017941 */ /* 0x000fea0003800000 */
.L_x_202:
        /* <DEDUP_REMOVED lines=9> */
.L_x_205:
[----:B------:R-:W-:Y:S05]  /*6e50*/  BSYNC B1 ;  /* 0x0000000000017941 */ /* 0x000fea0003800000 */
.L_x_204:
        /* <DEDUP_REMOVED lines=9> */
.L_x_207:
[----:B------:R-:W-:Y:S05]  /*6ef0*/  BSYNC B1 ;  /* 0x0000000000017941 */ /* 0x000fea0003800000 */
.L_x_206:
        /* <DEDUP_REMOVED lines=9> */
.L_x_209:
[----:B------:R-:W-:Y:S05]  /*6f90*/  BSYNC B1 ;  /* 0x0000000000017941 */ /* 0x000fea0003800000 */
.L_x_208:
        /* <DEDUP_REMOVED lines=9> */
.L_x_211:
[----:B------:R-:W-:Y:S05]  /*7030*/  BSYNC B1 ;  /* 0x0000000000017941 */ /* 0x000fea0003800000 */
.L_x_210:
        /* <DEDUP_REMOVED lines=9> */
.L_x_213:
[----:B------:R-:W-:Y:S05]  /*70d0*/  BSYNC B1 ;  /* 0x0000000000017941 */ /* 0x000fea0003800000 */
.L_x_212:
        /* <DEDUP_REMOVED lines=9> */
.L_x_215:
[----:B------:R-:W-:Y:S05]  /*7170*/  BSYNC B1 ;  /* 0x0000000000017941 */ /* 0x000fea0003800000 */
.L_x_214:
        /* <DEDUP_REMOVED lines=9> */
.L_x_217:
[----:B------:R-:W-:Y:S05]  /*7210*/  BSYNC B1 ;  /* 0x0000000000017941 */ /* 0x000fea0003800000 */
.L_x_216:
        /* <DEDUP_REMOVED lines=9> */
.L_x_219:
[----:B------:R-:W-:Y:S05]  /*72b0*/  BSYNC B1 ;  /* 0x0000000000017941 */ /* 0x000fea0003800000 */
.L_x_218:
        /* <DEDUP_REMOVED lines=9> */
.L_x_221:
[----:B------:R-:W-:Y:S05]  /*7350*/  BSYNC B1 ;  /* 0x0000000000017941 */ /* 0x000fea0003800000 */
.L_x_220:
        /* <DEDUP_REMOVED lines=9> */
.L_x_223:
[----:B------:R-:W-:Y:S05]  /*73f0*/  BSYNC B1 ;  /* 0x0000000000017941 */ /* 0x000fea0003800000 */
.L_x_222:
        /* <DEDUP_REMOVED lines=9> */
.L_x_225:
[----:B------:R-:W-:Y:S05]  /*7490*/  BSYNC B1 ;  /* 0x0000000000017941 */ /* 0x000fea0003800000 */
.L_x_224:
        /* <DEDUP_REMOVED lines=9> */
.L_x_227:
[----:B------:R-:W-:Y:S05]  /*7530*/  BSYNC B1 ;  /* 0x0000000000017941 */ /* 0x000fea0003800000 */
.L_x_226:
        /* <DEDUP_REMOVED lines=9> */
.L_x_229:
[----:B------:R-:W-:Y:S05]  /*75d0*/  BSYNC B1 ;  /* 0x0000000000017941 */ /* 0x000fea0003800000 */
.L_x_228:
        /* <DEDUP_REMOVED lines=9> */
.L_x_231:
[----:B------:R-:W-:Y:S05]  /*7670*/  BSYNC B1 ;  /* 0x0000000000017941 */ /* 0x000fea0003800000 */
.L_x_230:
        /* <DEDUP_REMOVED lines=9> */
.L_x_233:
[----:B------:R-:W-:Y:S05]  /*7710*/  BSYNC B1 ;  /* 0x0000000000017941 */ /* 0x000fea0003800000 */
.L_x_232:
        /* <DEDUP_REMOVED lines=9> */
.L_x_235:
[----:B------:R-:W-:Y:S05]  /*77b0*/  BSYNC B1 ;  /* 0x0000000000017941 */ /* 0x000fea0003800000 */
.L_x_234:
        /* <DEDUP_REMOVED lines=9> */
.L_x_237:
[----:B------:R-:W-:Y:S05]  /*7850*/  BSYNC B1 ;  /* 0x0000000000017941 */ /* 0x000fea0003800000 */
.L_x_236:
        /* <DEDUP_REMOVED lines=9> */
.L_x_239:
[----:B------:R-:W-:Y:S05]  /*78f0*/  BSYNC B1 ;  /* 0x0000000000017941 */ /* 0x000fea0003800000 */
.L_x_238:
        /* <DEDUP_REMOVED lines=9> */
.L_x_241:
[----:B------:R-:W-:Y:S05]  /*7990*/  BSYNC B1 ;  /* 0x0000000000017941 */ /* 0x000fea0003800000 */
.L_x_240:
        /* <DEDUP_REMOVED lines=9> */
.L_x_243:
[----:B------:R-:W-:Y:S05]  /*7a30*/  BSYNC B1 ;  /* 0x0000000000017941 */ /* 0x000fea0003800000 */
.L_x_242:
        /* <DEDUP_REMOVED lines=9> */
.L_x_245:
[----:B------:R-:W-:Y:S05]  /*7ad0*/  BSYNC B1 ;  /* 0x0000000000017941 */ /* 0x000fea0003800000 */
.L_x_244:
        /* <DEDUP_REMOVED lines=9> */
.L_x_247:
[----:B------:R-:W-:Y:S05]  /*7b70*/  BSYNC B1 ;  /* 0x0000000000017941 */ /* 0x000fea0003800000 */
.L_x_246:
        /* <DEDUP_REMOVED lines=9> */
.L_x_249:
[----:B------:R-:W-:Y:S05]  /*7c10*/  BSYNC B1 ;  /* 0x0000000000017941 */ /* 0x000fea0003800000 */
.L_x_248:
        /* <DEDUP_REMOVED lines=9> */
.L_x_251:
[----:B------:R-:W-:Y:S05]  /*7cb0*/  BSYNC B1 ;  /* 0x0000000000017941 */ /* 0x000fea0003800000 */
.L_x_250:
        /* <DEDUP_REMOVED lines=9> */
.L_x_253:
[----:B------:R-:W-:Y:S05]  /*7d50*/  BSYNC B1 ;  /* 0x0000000000017941 */ /* 0x000fea0003800000 */
.L_x_252:
        /* <DEDUP_REMOVED lines=9> */
.L_x_255:
[----:B------:R-:W-:Y:S05]  /*7df0*/  BSYNC B1 ;  /* 0x0000000000017941 */ /* 0x000fea0003800000 */
.L_x_254:
        /* <DEDUP_REMOVED lines=9> */
.L_x_257:
[----:B------:R-:W-:Y:S05]  /*7e90*/  BSYNC B1 ;  /* 0x0000000000017941 */ /* 0x000fea0003800000 */
.L_x_256:
        /* <DEDUP_REMOVED lines=9> */
.L_x_259:
[----:B------:R-:W-:Y:S05]  /*7f30*/  BSYNC B1 ;  /* 0x0000000000017941 */ /* 0x000fea0003800000 */
.L_x_258:
        /* <DEDUP_REMOVED lines=9> */
.L_x_261:
[----:B------:R-:W-:Y:S05]  /*7fd0*/  BSYNC B1 ;  /* 0x0000000000017941 */ /* 0x000fea0003800000 */
.L_x_260:
        /* <DEDUP_REMOVED lines=9> */
.L_x_263:
[----:B------:R-:W-:Y:S05]  /*8070*/  BSYNC B1 ;  /* 0x0000000000017941 */ /* 0x000fea0003800000 */
.L_x_262:
        /* <DEDUP_REMOVED lines=9> */
.L_x_265:
[----:B------:R-:W-:Y:S05]  /*8110*/  BSYNC B1 ;  /* 0x0000000000017941 */ /* 0x000fea0003800000 */
.L_x_264:
        /* <DEDUP_REMOVED lines=9> */
.L_x_267:
[----:B------:R-:W-:Y:S05]  /*81b0*/  BSYNC B1 ;  /* 0x0000000000017941 */ /* 0x000fea0003800000 */
.L_x_266:
        /* <DEDUP_REMOVED lines=9> */
.L_x_269:
[----:B------:R-:W-:Y:S05]  /*8250*/  BSYNC B1 ;  /* 0x0000000000017941 */ /* 0x000fea0003800000 */
.L_x_268:
        /* <DEDUP_REMOVED lines=9> */
.L_x_271:
[----:B------:R-:W-:Y:S05]  /*82f0*/  BSYNC B1 ;  /* 0x0000000000017941 */ /* 0x000fea0003800000 */
.L_x_270:
        /* <DEDUP_REMOVED lines=9> */
.L_x_273:
[----:B------:R-:W-:Y:S05]  /*8390*/  BSYNC B1 ;  /* 0x0000000000017941 */ /* 0x000fea0003800000 */
.L_x_272:
        /* <DEDUP_REMOVED lines=9> */
.L_x_275:
[----:B------:R-:W-:Y:S05]  /*8430*/  BSYNC B1 ;  /* 0x0000000000017941 */ /* 0x000fea0003800000 */
.L_x_274:
[----:B012--5:R-:W-:Y:S01]  /*8440*/  HADD2.F32 R4, -RZ, R172.H0_H0 ;  /* 0x200000acff047230 */ /* 0x027fe20000004100 */
        /* <DEDUP_REMOVED lines=8> */
.L_x_277:
[----:B------:R-:W-:Y:S05]  /*84d0*/  BSYNC B1 ;  /* 0x0000000000017941 */ /* 0x000fea0003800000 */
.L_x_276:
[----:B0----5:R-:W-:Y:S01]  /*84e0*/  HADD2.F32 R4, -RZ, R172.H0_H0 ;  /* 0x200000acff047230 */ /* 0x021fe20000004100 */
[----:B------:R-:W-:Y:S01]  /*84f0*/  @P2 MOV R5, R9 ;  /* 0x0000000900052202 */ /* 0x000fe20000000f00 */
[----:B------:R-:W-:Y:S01]  /*8500*/  BSSY B1, `(.L_x_278) ;  /* 0x0000009000017945 */ /* 0x000fe20003800000 */
[----:B------:R-:W-:Y:S02]  /*8510*/  ISETP.GT.AND P1, PT, R0, 0x79, P1 ;  /* 0x000000790000780c */ /* 0x000fe40000f24270 */
[----:B------:R-:W-:Y:S01]  /*8520*/  FMUL R3, R4, R155 ;  /* 0x0000009b04037220 */ /* 0x000fe20000400000 */
[----:B------:R-:W-:-:S03]  /*8530*/  @P2 IMAD.MOV.U32 R4, RZ, RZ, R8 ;  /* 0x000000ffff042224 */ /* 0x000fc600078e0008 */
[----:B------:R-:W-:-:S05]  /*8540*/  FFMA R3, R86, R154, R3 ;  /* 0x0000009a56037223 */ /* 0x000fca0000000003 */
[----:B------:R-:W-:-:S05]  /*8550*/  F2FP.F16.F32.PACK_AB R3, RZ, R3 ;  /* 0x00000003ff03723e */ /* 0x000fca00000000ff */
[----:B------:R0:W-:Y:S01]  /*8560*/  @P2 STG.E.U16 desc[UR36][R4.64+0xf0], R3 ;  /* 0x0000f00304002986 */ /* 0x0001e2000c101524 */
[----:B------:R-:W-:Y:S05]  /*8570*/  @!P1 BRA `(.L_x_279) ;  /* 0x0000000000049947 */ /* 0x000fea0003800000 */
[----:B------:R2:W5:Y:S02]  /*8580*/  LDG.E.LTC128B.U16 R172, desc[UR36][R10.64+0xf2] ;  /* 0x0000f2240aac7981 */ /* 0x000564000c1e1520 */
.L_x_279:
[----:B------:R-:W-:Y:S05]  /*8590*/  BSYNC B1 ;  /* 0x0000000000017941 */ /* 0x000fea0003800000 */
.L_x_278:
[----:B------:R-:W-:Y:S05]  /*85a0*/  @!P1 BRA `(.L_x_280) ;  /* 0x00000024004c9947 */ /* 0x000fea0003800000 */
[----:B-----5:R-:W-:-:S05]  /*85b0*/  HADD2.F32 R172, -RZ, R172.H0_H0 ;  /* 0x200000acffac7230 */ /* 0x020fca0000004100 */
[----:B------:R-:W-:-:S04]  /*85c0*/  FMUL R172, R172, R155 ;  /* 0x0000009bacac7220 */ /* 0x000fc80000400000 */
[----:B------:R-:W-:-:S05]  /*85d0*/  FFMA R172, R87, R154, R172 ;  /* 0x0000009a57ac7223 */ /* 0x000fca00000000ac */
[----:B------:R-:W-:-:S05]  /*85e0*/  F2FP.F16.F32.PACK_AB R172, RZ, R172 ;  /* 0x000000acffac723e */ /* 0x000fca00000000ff */
[----:B------:R0:W-:Y:S01]  /*85f0*/  STG.E.U16 desc[UR36][R8.64+0xf2], R172 ;  /* 0x0000f2ac08007986 */ /* 0x0001e2000c101524 */
[----:B------:R-:W-:Y:S05]  /*8600*/  BRA `(.L_x_280) ;  /* 0x0000002400347947 */ /* 0x000fea0003800000 */
.L_x_29:
[----:B------:R-:W-:Y:S01]  /*8610*/  ULDC.64 UR4, c[0x0][0x5c0] ;  /* 0x0001700000047ab9 */ /* 0x000fe20000000a00 */
[-C--:B------:R-:W-:Y:S01]  /*8620*/  FMUL R88, R88, R154.reuse ;  /* 0x0000009a58587220 */ /* 0x080fe20000400000 */
[----:B------:R-:W-:Y:S01]  /*8630*/  LEA R8, P0, R166, UR4, 0x1 ;  /* 0x00000004a6087c11 */ /* 0x000fe2000f8008ff */
[----:B------:R-:W-:Y:S01]  /*8640*/  IMAD.SHL.U32 R7, R4, 0x10, RZ ;  /* 0x0000001004077824 */ /* 0x000fe200078e00ff */
[----:B------:R-:W-:Y:S01]  /*8650*/  ISETP.GT.AND P2, PT, R0, 0x1, P3 ;  /* 0x000000010000780c */ /* 0x000fe20001f44270 */
[-C--:B------:R-:W-:Y:S01]  /*8660*/  FMUL R89, R89, R154.reuse ;  /* 0x0000009a59597220 */ /* 0x080fe20000400000 */
[----:B------:R-:W-:Y:S01]  /*8670*/  LEA.HI.X R9, R166, UR5, R169, 0x1, P0 ;  /* 0x00000005a6097c11 */ /* 0x000fe200080f0ca9 */
[-C--:B------:R-:W-:Y:S01]  /*8680*/  FMUL R90, R90, R154.reuse ;  /* 0x0000009a5a5a7220 */ /* 0x080fe20000400000 */
[----:B------:R-:W-:Y:S01]  /*8690*/  ISETP.GT.AND P0, PT, R3, 0x8, PT ;  /* 0x000000080300780c */ /* 0x000fe20003f04270 */
[----:B------:R-:W-:Y:S01]  /*86a0*/  FMUL R91, R91, R154 ;  /* 0x0000009a5b5b7220 */ /* 0x000fe20000400000 */
[----:B------:R-:W-:Y:S01]  /*86b0*/  F2FP.F16.F32.PACK_AB R88, RZ, R88 ;  /* 0x00000058ff58723e */ /* 0x000fe200000000ff */
[-C--:B------:R-:W-:Y:S01]  /*86c0*/  FMUL R92, R92, R154.reuse ;  /* 0x0000009a5c5c7220 */ /* 0x080fe20000400000 */
[----:B------:R-:W-:Y:S01]  /*86d0*/  ISETP.GT.AND P4, PT, R0, RZ, P0 ;  /* 0x000000ff0000720c */ /* 0x000fe20000784270 */
[----:B------:R-:W-:Y:S01]  /*86e0*/  FMUL R93, R93, R154 ;  /* 0x0000009a5d5d7220 */ /* 0x000fe20000400000 */
[----:B------:R-:W-:Y:S01]  /*86f0*/  SHF.L.U64.HI R6, R4, 0x4, R5 ;  /* 0x0000000404067819 */ /* 0x000fe20000010205 */
[----:B------:R-:W-:Y:S01]  /*8700*/  @P1 STG.E.U16 desc[UR36][R8.64], R88 ;  /* 0x0000005808001986 */ /* 0x000fe2000c101524 */
[----:B------:R-:W-:Y:S01]  /*8710*/  IADD3 R10, P5, R7, R8, RZ ;  /* 0x00000008070a7210 */ /* 0x000fe20007fbe0ff */
[-C--:B------:R-:W-:Y:S01]  /*8720*/  FMUL R94, R94, R154.reuse ;  /* 0x0000009a5e5e7220 */ /* 0x080fe20000400000 */
[----:B------:R-:W-:Y:S01]  /*8730*/  ISETP.GT.AND P1, PT, R0, 0x1, P0 ;  /* 0x000000010000780c */ /* 0x000fe20000724270 */
[----:B------:R-:W-:Y:S01]  /*8740*/  FMUL R95, R95, R154 ;  /* 0x0000009a5f5f7220 */ /* 0x000fe20000400000 */
[----:B------:R-:W-:Y:S01]  /*8750*/  F2FP.F16.F32.PACK_AB R89, RZ, R89 ;  /* 0x00000059ff59723e */ /* 0x000fe200000000ff */
[----:B------:R-:W-:Y:S01]  /*8760*/  IMAD.X R11, R6, 0x1, R9, P5 ;  /* 0x00000001060b7824 */ /* 0x000fe200028e0609 */
[----:B------:R-:W-:Y:S01]  /*8770*/  F2FP.F16.F32.PACK_AB R90, RZ, R90 ;  /* 0x0000005aff5a723e */ /* 0x000fe200000000ff */
[-C--:B------:R-:W-:Y:S01]  /*8780*/  FMUL R96, R96, R154.reuse ;  /* 0x0000009a60607220 */ /* 0x080fe20000400000 */
[----:B------:R-:W-:Y:S01]  /*8790*/  F2FP.F16.F32.PACK_AB R91, RZ, R91 ;  /* 0x0000005bff5b723e */ /* 0x000fe200000000ff */
[----:B------:R-:W-:Y:S01]  /*87a0*/  @P2 STG.E.U16 desc[UR36][R8.64+0x2], R89 ;  /* 0x0000025908002986 */ /* 0x000fe2000c101524 */
[C---:B------:R-:W-:Y:S01]  /*87b0*/  ISETP.GT.AND P5, PT, R0.reuse, 0x9, P3 ;  /* 0x000000090000780c */ /* 0x040fe20001fa4270 */
[-C--:B------:R-:W-:Y:S01]  /*87c0*/  FMUL R97, R97, R154.reuse ;  /* 0x0000009a61617220 */ /* 0x080fe20000400000 */
[C---:B------:R-:W-:Y:S01]  /*87d0*/  ISETP.GT.AND P2, PT, R0.reuse, 0x8, P0 ;  /* 0x000000080000780c */ /* 0x040fe20000744270 */
[----:B------:R-:W-:Y:S01]  /*87e0*/  @P4 STG.E.U16 desc[UR36][R10.64], R90 ;  /* 0x0000005a0a004986 */ /* 0x000fe2000c101524 */
[----:B------:R-:W-:Y:S01]  /*87f0*/  ISETP.GT.AND P4, PT, R0, 0x8, P3 ;  /* 0x000000080000780c */ /* 0x000fe20001f84270 */
[----:B------:R-:W-:Y:S01]  /*8800*/  FMUL R98, R98, R154 ;  /* 0x0000009a62627220 */ /* 0x000fe20000400000 */
[----:B------:R-:W-:Y:S01]  /*8810*/  F2FP.F16.F32.PACK_AB R92, RZ, R92 ;  /* 0x0000005cff5c723e */ /* 0x000fe200000000ff */
[----:B------:R-:W-:Y:S01]  /*8820*/  @P1 STG.E.U16 desc[UR36][R10.64+0x2], R91 ;  /* 0x0000025b0a001986 */ /* 0x000fe2000c101524 */
[----:B------:R-:W-:Y:S01]  /*8830*/  ISETP.GT.AND P1, PT, R0, 0x9, P0 ;  /* 0x000000090000780c */ /* 0x000fe20000724270 */
[-C--:B------:R-:W-:Y:S01]  /*8840*/  FMUL R99, R99, R154.reuse ;  /* 0x0000009a63637220 */ /* 0x080fe20000400000 */
[----:B------:R-:W-:Y:S01]  /*8850*/  F2FP.F16.F32.PACK_AB R93, RZ, R93 ;  /* 0x0000005dff5d723e */ /* 0x000fe200000000ff */
[----:B------:R-:W-:Y:S01]  /*8860*/  FMUL R100, R100, R154 ;  /* 0x0000009a64647220 */ /* 0x000fe20000400000 */
[----:B------:R-:W-:Y:S01]  /*8870*/  F2FP.F16.F32.PACK_AB R94, RZ, R94 ;  /* 0x0000005eff5e723e */ /* 0x000fe200000000ff */
[-C--:B------:R-:W-:Y:S01]  /*8880*/  FMUL R101, R101, R154.reuse ;  /* 0x0000009a65657220 */ /* 0x080fe20000400000 */
[----:B------:R-:W-:Y:S01]  /*8890*/  F2FP.F16.F32.PACK_AB R95, RZ, R95 ;  /* 0x0000005fff5f723e */ /* 0x000fe200000000ff */
[----:B------:R-:W-:Y:S01]  /*88a0*/  FMUL R102, R102, R154 ;  /* 0x0000009a66667220 */ /* 0x000fe20000400000 */
[----:B------:R-:W-:Y:S01]  /*88b0*/  F2FP.F16.F32.PACK_AB R96, RZ, R96 ;  /* 0x00000060ff60723e */ /* 0x000fe200000000ff */
[----:B------:R-:W-:Y:S01]  /*88c0*/  @P4 STG.E.U16 desc[UR36][R8.64+0x10], R92 ;  /* 0x0000105c08004986 */ /* 0x000fe2000c101524 */
[C---:B------:R-:W-:Y:S01]  /*88d0*/  ISETP.GT.AND P4, PT, R0.reuse, 0x10, P3 ;  /* 0x000000100000780c */ /* 0x040fe20001f84270 */
[-C--:B------:R-:W-:Y:S01]  /*88e0*/  FMUL R103, R103, R154.reuse ;  /* 0x0000009a67677220 */ /* 0x080fe20000400000 */
[----:B------:R-:W-:Y:S01]  /*88f0*/  F2FP.F16.F32.PACK_AB R97, RZ, R97 ;  /* 0x00000061ff61723e */ /* 0x000fe200000000ff */
[----:B------:R-:W-:Y:S01]  /*8900*/  @P5 STG.E.U16 desc[UR36][R8.64+0x12], R93 ;  /* 0x0000125d08005986 */ /* 0x000fe2000c101524 */
[----:B------:R-:W-:Y:S01]  /*8910*/  ISETP.GT.AND P5, PT, R0, 0x11, P0 ;  /* 0x000000110000780c */ /* 0x000fe200007a4270 */
        /* <DEDUP_REMOVED lines=74> */
[-C--:B------:R-:W-:Y:S01]  /*8dc0*/  FMUL R125, R125, R154.reuse ;  /* 0x0000009a7d7d7220 */ /* 0x080fe20000400000 */
[----:B------:R-:W-:Y:S01]  /*8dd0*/  F2FP.F16.F32.PACK_AB R119, RZ, R119 ;  /* 0x00000077ff77723e */ /* 0x000fe200000000ff */
[----:B------:R-:W-:Y:S01]  /*8de0*/  FMUL R126, R126, R154 ;  /* 0x0000009a7e7e7220 */ /* 0x000fe20000400000 */
[----:B------:R-:W-:Y:S01]  /*8df0*/  F2FP.F16.F32.PACK_AB R120, RZ, R120 ;  /* 0x00000078ff78723e */ /* 0x000fe200000000ff */
        /* <DEDUP_REMOVED lines=64> */
[----:B------:R-:W-:Y:S01]  /*9200*/  FMUL R145, R145, R154 ;  /* 0x0000009a91917220 */ /* 0x000fe20000400000 */
[----:B------:R-:W-:Y:S01]  /*9210*/  F2FP.F16.F32.PACK_AB R139, RZ, R139 ;  /* 0x0000008bff8b723e */ /* 0x000fe200000000ff */
[----:B------:R-:W-:Y:S01]  /*9220*/  IMAD.SHL.U32 R21, R4, 0x100, RZ ;  /* 0x0000010004157824 */ /* 0x000fe200078e00ff */
[----:B------:R-:W-:Y:S01]  /*9230*/  F2FP.F16.F32.PACK_AB R140, RZ, R140 ;  /* 0x0000008cff8c723e */ /* 0x000fe200000000ff */
[----:B------:R-:W-:Y:S01]  /*9240*/  @P1 STG.E.U16 desc[UR36][R8.64+0x90], R124 ;  /* 0x0000907c08001986 */ /* 0x000fe2000c101524 */
[----:B------:R-:W-:Y:S01]  /*9250*/  ISETP.GT.AND P1, PT, R0, 0x50, P3 ;  /* 0x000000500000780c */ /* 0x000fe20001f24270 */
[-C--:B------:R-:W-:Y:S01]  /*9260*/  FMUL R146, R146, R154.reuse ;  /* 0x0000009a92927220 */ /* 0x080fe20000400000 */
[----:B------:R-:W-:Y:S01]  /*9270*/  F2FP.F16.F32.PACK_AB R141, RZ, R141 ;  /* 0x0000008dff8d723e */ /* 0x000fe200000000ff */
[----:B------:R-:W-:Y:S01]  /*9280*/  @P2 STG.E.U16 desc[UR36][R8.64+0x92], R125 ;  /* 0x0000927d08002986 */ /* 0x000fe2000c101524 */
[C---:B------:R-:W-:Y:S01]  /*9290*/  ISETP.GT.AND P2, PT, R0.reuse, 0x51, P3 ;  /* 0x000000510000780c */ /* 0x040fe20001f44270 */
[----:B------:R-:W-:Y:S01]  /*92a0*/  FMUL R147, R147, R154 ;  /* 0x0000009a93937220 */ /* 0x000fe20000400000 */
        /* <DEDUP_REMOVED lines=12> */
[----:B------:R-:W-:Y:S01]  /*9370*/  SHF.L.U64.HI R15, R4, 0x8, R5 ;  /* 0x00000008040f7819 */ /* 0x000fe20000010205 */
[----:B------:R-:W-:Y:S01]  /*9380*/  @P2 STG.E.U16 desc[UR36][R8.64+0xa2], R129 ;  /* 0x0000a28108002986 */ /* 0x000fe2000c101524 */
[C---:B------:R-:W-:Y:S01]  /*9390*/  ISETP.GT.AND P2, PT, R0.reuse, 0x59, P3 ;  /* 0x000000590000780c */ /* 0x040fe20001f44270 */
        /* <DEDUP_REMOVED lines=56> */
[----:B------:R-:W-:Y:S01]  /*9720*/  FMUL R39, R39, R154 ;  /* 0x0000009a27277220 */ /* 0x000fe20000400000 */
[----:B------:R-:W-:Y:S01]  /*9730*/  F2FP.F16.F32.PACK_AB R33, RZ, R33 ;  /* 0x00000021ff21723e */ /* 0x000fe200000000ff */
[----:B------:R-:W-:Y:S01]  /*9740*/  @P2 STG.E.U16 desc[UR36][R10.64+0xd0], R142 ;  /* 0x0000d08e0a002986 */ /* 0x000fe2000c101524 */
[----:B------:R-:W-:Y:S01]  /*9750*/  F2FP.F16.F32.PACK_AB R34, RZ, R34 ;  /* 0x00000022ff22723e */ /* 0x000fe200000000ff */
[-C--:B------:R-:W-:Y:S01]  /*9760*/  FMUL R40, R40, R154.reuse ;  /* 0x0000009a28287220 */ /* 0x080fe20000400000 */
[----:B------:R-:W-:Y:S01]  /*9770*/  F2FP.F16.F32.PACK_AB R35, RZ, R35 ;  /* 0x00000023ff23723e */ /* 0x000fe200000000ff */
[----:B------:R-:W-:Y:S01]  /*9780*/  FMUL R41, R41, R154 ;  /* 0x0000009a29297220 */ /* 0x000fe20000400000 */
[----:B------:R-:W-:Y:S01]  /*9790*/  F2FP.F16.F32.PACK_AB R36, RZ, R36 ;  /* 0x00000024ff24723e */ /* 0x000fe200000000ff */
[----:B------:R-:W-:Y:S01]  /*97a0*/  @P4 STG.E.U16 desc[UR36][R10.64+0xd2], R143 ;  /* 0x0000d28f0a004986 */ /* 0x000fe2000c101524 */
[----:B------:R-:W-:Y:S01]  /*97b0*/  ISETP.GT.AND P4, PT, R0, 0x71, P0 ;  /* 0x000000710000780c */ /* 0x000fe20000784270 */
[----:B------:R-:W-:Y:S01]  /*97c0*/  FMUL R42, R42, R154 ;  /* 0x0000009a2a2a7220 */ /* 0x000fe20000400000 */
[----:B------:R-:W-:Y:S01]  /*97d0*/  F2FP.F16.F32.PACK_AB R37, RZ, R37 ;  /* 0x00000025ff25723e */ /* 0x000fe200000000ff */
[----:B------:R-:W-:Y:S01]  /*97e0*/  @P5 STG.E.U16 desc[UR36][R8.64+0xe0], R144 ;  /* 0x0000e09008005986 */ /* 0x000fe2000c101524 */
[----:B------:R-:W-:Y:S01]  /*97f0*/  ISETP.GT.AND P5, PT, R0, 0x70, P0 ;  /* 0x000000700000780c */ /* 0x000fe200007a4270 */
[----:B------:R-:W-:Y:S01]  /*9800*/  @P1 IMAD.MOV.U32 R4, RZ, RZ, R8 ;  /* 0x000000ffff041224 */ /* 0x000fe200078e0008 */
[----:B------:R-:W-:Y:S01]  /*9810*/  F2FP.F16.F32.PACK_AB R38, RZ, R38 ;  /* 0x00000026ff26723e */ /* 0x000fe200000000ff */
[----:B------:R-:W-:Y:S01]  /*9820*/  @P1 IMAD.MOV.U32 R5, RZ, RZ, R9 ;  /* 0x000000ffff051224 */ /* 0x000fe200078e0009 */
[----:B------:R-:W-:Y:S01]  /*9830*/  F2FP.F16.F32.PACK_AB R39, RZ, R39 ;  /* 0x00000027ff27723e */ /* 0x000fe200000000ff */
[----:B------:R-:W-:Y:S01]  /*9840*/  FMUL R43, R43, R154 ;  /* 0x0000009a2b2b7220 */ /* 0x000fe20000400000 */
[----:B------:R-:W-:Y:S01]  /*9850*/  F2FP.F16.F32.PACK_AB R40, RZ, R40 ;  /* 0x00000028ff28723e */ /* 0x000fe200000000ff */
[----:B------:R-:W-:Y:S01]  /*9860*/  FMUL R44, R44, R154 ;  /* 0x0000009a2c2c7220 */ /* 0x000fe20000400000 */
[----:B------:R0:W-:Y:S01]  /*9870*/  @P1 STG.E.U16 desc[UR36][R4.64+0xe2], R145 ;  /* 0x0000e29104001986 */ /* 0x0001e2000c101524 */
[----:B------:R-:W-:Y:S01]  /*9880*/  IADD3 R12, P1, P2, R7, R8, R21 ;  /* 0x00000008070c7210 */ /* 0x000fe20007a3e015 */
[-C--:B------:R-:W-:Y:S01]  /*9890*/  FMUL R45, R45, R154.reuse ;  /* 0x0000009a2d2d7220 */ /* 0x080fe20000400000 */
[----:B------:R-:W-:Y:S01]  /*98a0*/  F2FP.F16.F32.PACK_AB R41, RZ, R41 ;  /* 0x00000029ff29723e */ /* 0x000fe200000000ff */
[-C--:B------:R-:W-:Y:S01]  /*98b0*/  FMUL R46, R46, R154.reuse ;  /* 0x0000009a2e2e7220 */ /* 0x080fe20000400000 */
[----:B------:R-:W-:Y:S01]  /*98c0*/  IADD3.X R13, R6, R9, R15, P1, P2 ;  /* 0x00000009060d7210 */ /* 0x000fe20000fe440f */
[-C--:B------:R-:W-:Y:S01]  /*98d0*/  FMUL R47, R47, R154.reuse ;  /* 0x0000009a2f2f7220 */ /* 0x080fe20000400000 */
[C---:B------:R-:W-:Y:S01]  /*98e0*/  ISETP.GT.AND P1, PT, R3.reuse, 0x80, PT ;  /* 0x000000800300780c */ /* 0x040fe20003f24270 */
[-C--:B------:R-:W-:Y:S01]  /*98f0*/  FMUL R48, R48, R154.reuse ;  /* 0x0000009a30307220 */ /* 0x080fe20000400000 */
[----:B------:R-:W-:Y:S01]  /*9900*/  ISETP.GT.AND P2, PT, R3, 0x88, PT ;  /* 0x000000880300780c */ /* 0x000fe20003f44270 */
[----:B------:R-:W-:Y:S01]  /*9910*/  FMUL R49, R49, R154 ;  /* 0x0000009a31317220 */ /* 0x000fe20000400000 */
[----:B------:R-:W-:Y:S01]  /*9920*/  F2FP.F16.F32.PACK_AB R42, RZ, R42 ;  /* 0x0000002aff2a723e */ /* 0x000fe200000000ff */
[----:B0-----:R-:W-:Y:S01]  /*9930*/  @P5 IMAD.MOV.U32 R4, RZ, RZ, R10 ;  /* 0x000000ffff045224 */ /* 0x001fe200078e000a */
[----:B------:R-:W-:Y:S01]  /*9940*/  @P5 MOV R5, R11 ;  /* 0x0000000b00055202 */ /* 0x000fe20000000f00 */
[-C--:B------:R-:W-:Y:S01]  /*9950*/  FMUL R50, R50, R154.reuse ;  /* 0x0000009a32327220 */ /* 0x080fe20000400000 */
[----:B------:R-:W-:Y:S01]  /*9960*/  F2FP.F16.F32.PACK_AB R43, RZ, R43 ;  /* 0x0000002bff2b723e */ /* 0x000fe200000000ff */
[----:B------:R-:W-:Y:S01]  /*9970*/  FMUL R51, R51, R154 ;  /* 0x0000009a33337220 */ /* 0x000fe20000400000 */
[----:B------:R-:W-:Y:S01]  /*9980*/  F2FP.F16.F32.PACK_AB R44, RZ, R44 ;  /* 0x0000002cff2c723e */ /* 0x000fe200000000ff */
[----:B------:R0:W-:Y:S01]  /*9990*/  @P5 STG.E.U16 desc[UR36][R4.64+0xe0], R146 ;  /* 0x0000e09204005986 */ /* 0x0001e2000c101524 */
[----:B------:R-:W-:Y:S01]  /*99a0*/  ISETP.GT.AND P5, PT, R0, 0x78, P3 ;  /* 0x000000780000780c */ /* 0x000fe20001fa4270 */
[-C--:B------:R-:W-:Y:S01]  /*99b0*/  FMUL R52, R52, R154.reuse ;  /* 0x0000009a34347220 */ /* 0x080fe20000400000 */
[C---:B------:R-:W-:Y:S01]  /*99c0*/  ISETP.GT.AND P3, PT, R0.reuse, 0x79, P3 ;  /* 0x000000790000780c */ /* 0x040fe20001f64270 */
[----:B------:R-:W-:Y:S01]  /*99d0*/  @P4 STG.E.U16 desc[UR36][R10.64+0xe2], R147 ;  /* 0x0000e2930a004986 */ /* 0x000fe2000c101524 */
[C---:B------:R-:W-:Y:S01]  /*99e0*/  ISETP.GT.AND P4, PT, R0.reuse, 0x78, P0 ;  /* 0x000000780000780c */ /* 0x040fe20000784270 */
[-C--:B------:R-:W-:Y:S01]  /*99f0*/  FMUL R53, R53, R154.reuse ;  /* 0x0000009a35357220 */ /* 0x080fe20000400000 */
[----:B------:R-:W-:Y:S01]  /*9a00*/  ISETP.GT.AND P0, PT, R0, 0x79, P0 ;  /* 0x000000790000780c */ /* 0x000fe20000704270 */
[-C--:B------:R-:W-:Y:S01]  /*9a10*/  FMUL R54, R54, R154.reuse ;  /* 0x0000009a36367220 */ /* 0x080fe20000400000 */
[----:B------:R-:W-:Y:S01]  /*9a20*/  F2FP.F16.F32.PACK_AB R45, RZ, R45 ;  /* 0x0000002dff2d723e */ /* 0x000fe200000000ff */
[----:B------:R-:W-:Y:S01]  /*9a30*/  FMUL R55, R55, R154 ;  /* 0x0000009a37377220 */ /* 0x000fe20000400000 */
[----:B------:R-:W-:Y:S01]  /*9a40*/  F2FP.F16.F32.PACK_AB R46, RZ, R46 ;  /* 0x0000002eff2e723e */ /* 0x000fe200000000ff */
[----:B------:R-:W-:Y:S01]  /*9a50*/  FMUL R56, R56, R154 ;  /* 0x0000009a38387220 */ /* 0x000fe20000400000 */
[----:B------:R-:W-:Y:S01]  /*9a60*/  F2FP.F16.F32.PACK_AB R47, RZ, R47 ;  /* 0x0000002fff2f723e */ /* 0x000fe200000000ff */
[----:B------:R-:W-:Y:S01]  /*9a70*/  @P5 STG.E.U16 desc[UR36][R8.64+0xf0], R148 ;  /* 0x0000f09408005986 */ /* 0x000fe2000c101524 */
[----:B0-----:R-:W-:Y:S01]  /*9a80*/  IADD3 R4, P5, R21, R8, RZ ;  /* 0x0000000815047210 */ /* 0x001fe20007fbe0ff */
[----:B------:R-:W-:Y:S01]  /*9a90*/  FMUL R57, R57, R154 ;  /* 0x0000009a39397220 */ /* 0x000fe20000400000 */
[----:B------:R-:W-:Y:S01]  /*9aa0*/  F2FP.F16.F32.PACK_AB R48, RZ, R48 ;  /* 0x00000030ff30723e */ /* 0x000fe200000000ff */
[----:B------:R0:W-:Y:S01]  /*9ab0*/  @P3 STG.E.U16 desc[UR36][R8.64+0xf2], R149 ;  /* 0x0000f29508003986 */ /* 0x0001e2000c101524 */
[C---:B------:R-:W-:Y:S01]  /*9ac0*/  ISETP.GT.AND P3, PT, R0.reuse, RZ, P1 ;  /* 0x000000ff0000720c */ /* 0x040fe20000f64270 */
[----:B------:R-:W-:Y:S01]  /*9ad0*/  IMAD.X R5, R15, 0x1, R9, P5 ;  /* 0x000000010f057824 */ /* 0x000fe200028e0609 */
[C---:B------:R-:W-:Y:S01]  /*9ae0*/  ISETP.GT.AND P5, PT, R0.reuse, RZ, P2 ;  /* 0x000000ff0000720c */ /* 0x040fe200017a4270 */
        /* <DEDUP_REMOVED lines=14> */
[----:B------:R-:W-:Y:S01]  /*9bd0*/  @P4 STG.E.U16 desc[UR36][R4.64+0x2], R25 ;  /* 0x0000021904004986 */ /* 0x000fe2000c101524 */
[----:B------:R-:W-:Y:S01]  /*9be0*/  IADD3 R14, P4, R7, R4, RZ ;  /* 0x00000004070e7210 */ /* 0x000fe20007f9e0ff */
[--C-:B------:R-:W-:Y:S01]  /*9bf0*/  IMAD.X R9, R6, 0x1, R5.reuse, P3 ;  /* 0x0000000106097824 */ /* 0x100fe200018e0605 */
[----:B------:R-:W-:Y:S01]  /*9c00*/  ISETP.GT.AND P3, PT, R0, 0x9, P2 ;  /* 0x000000090000780c */ /* 0x000fe20001764270 */
[-C--:B------:R-:W-:Y:S01]  /*9c10*/  FMUL R62, R62, R154.reuse ;  /* 0x0000009a3e3e7220 */ /* 0x080fe20000400000 */
[----:B------:R-:W-:Y:S01]  /*9c20*/  F2FP.F16.F32.PACK_AB R53, RZ, R53 ;  /* 0x00000035ff35723e */ /* 0x000fe200000000ff */
[----:B------:R-:W-:Y:S01]  /*9c30*/  IMAD.X R15, R6, 0x1, R5, P4 ;  /* 0x00000001060f7824 */ /* 0x000fe200020e0605 */
[----:B------:R-:W-:Y:S01]  /*9c40*/  ISETP.GT.AND P4, PT, R0, 0x8, P1 ;  /* 0x000000080000780c */ /* 0x000fe20000f84270 */
[----:B------:R-:W-:Y:S01]  /*9c50*/  FMUL R63, R63, R154 ;  /* 0x0000009a3f3f7220 */ /* 0x000fe20000400000 */
[----:B------:R-:W-:Y:S01]  /*9c60*/  F2FP.F16.F32.PACK_AB R54, RZ, R54 ;  /* 0x00000036ff36723e */ /* 0x000fe200000000ff */
[-C--:B------:R-:W-:Y:S01]  /*9c70*/  FMUL R64, R64, R154.reuse ;  /* 0x0000009a40407220 */ /* 0x080fe20000400000 */
        /* <DEDUP_REMOVED lines=9> */
[----:B------:R-:W-:Y:S01]  /*9d10*/  @P4 STG.E.U16 desc[UR36][R4.64+0x10], R28 ;  /* 0x0000101c04004986 */ /* 0x000fe2000c101524 */
[----:B------:R-:W-:Y:S01]  /*9d20*/  ISETP.GT.AND P4, PT, R0, 0x10, P1 ;  /* 0x000000100000780c */ /* 0x000fe20000f84270 */
[-C--:B------:R-:W-:Y:S01]  /*9d30*/  FMUL R68, R68, R154.reuse ;  /* 0x0000009a44447220 */ /* 0x080fe20000400000 */
[----:B------:R-:W-:Y:S01]  /*9d40*/  F2FP.F16.F32.PACK_AB R57, RZ, R57 ;  /* 0x00000039ff39723e */ /* 0x000fe200000000ff */
[-C--:B------:R-:W-:Y:S01]  /*9d50*/  FMUL R69, R69, R154.reuse ;  /* 0x0000009a45457220 */ /* 0x080fe20000400000 */
        /* <DEDUP_REMOVED lines=14> */
[----:B------:R-:W-:Y:S01]  /*9e40*/  FMUL R73, R73, R154 ;  /* 0x0000009a49497220 */ /* 0x000fe20000400000 */
[----:B------:R-:W-:Y:S01]  /*9e50*/  F2FP.F16.F32.PACK_AB R61, RZ, R61 ;  /* 0x0000003dff3d723e */ /* 0x000fe200000000ff */
[----:B------:R-:W-:Y:S01]  /*9e60*/  @P5 STG.E.U16 desc[UR36][R4.64+0x22], R33 ;  /* 0x0000222104005986 */ /* 0x000fe2000c101524 */
[----:B------:R-:W-:Y:S01]  /*9e70*/  ISETP.GT.AND P5, PT, R0, 0x19, P1 ;  /* 0x000000190000780c */ /* 0x000fe20000fa4270 */
[--C-:B------:R-:W-:Y:S01]  /*9e80*/  @P0 IMAD.MOV.U32 R6, RZ, RZ, R12.reuse ;  /* 0x000000ffff060224 */ /* 0x100fe200078e000c */
[----:B------:R-:W-:Y:S01]  /*9e90*/  F2FP.F16.F32.PACK_AB R62, RZ, R62 ;  /* 0x0000003eff3e723e */ /* 0x000fe200000000ff */
[--C-:B------:R-:W-:Y:S01]  /*9ea0*/  @P0 IMAD.MOV.U32 R7, RZ, RZ, R13.reuse ;  /* 0x000000ffff070224 */ /* 0x100fe200078e000d */
[----:B------:R-:W-:Y:S01]  /*9eb0*/  F2FP.F16.F32.PACK_AB R63, RZ, R63 ;  /* 0x0000003fff3f723e */ /* 0x000fe200000000ff */
[----:B------:R-:W-:Y:S01]  /*9ec0*/  FMUL R74, R74, R154 ;  /* 0x0000009a4a4a7220 */ /* 0x000fe20000400000 */
[----:B------:R-:W-:Y:S01]  /*9ed0*/  F2FP.F16.F32.PACK_AB R64, RZ, R64 ;  /* 0x00000040ff40723e */ /* 0x000fe200000000ff */
[-C--:B------:R-:W-:Y:S01]  /*9ee0*/  FMUL R75, R75, R154.reuse ;  /* 0x0000009a4b4b7220 */ /* 0x080fe20000400000 */
[----:B------:R0:W-:Y:S01]  /*9ef0*/  @P0 STG.E.U16 desc[UR36][R6.64+0x20], R34 ;  /* 0x0000202206000986 */ /* 0x0001e2000c101524 */
        /* <DEDUP_REMOVED lines=11> */
[--C-:B0-----:R-:W-:Y:S01]  /*9fb0*/  @P3 IMAD.MOV.U32 R6, RZ, RZ, R12.reuse ;  /* 0x000000ffff063224 */ /* 0x101fe200078e000c */
[----:B------:R-:W-:Y:S01]  /*9fc0*/  @P3 MOV R7, R13 ;  /* 0x0000000d00073202 */ /* 0x000fe20000000f00 */
[----:B------:R-:W-:Y:S01]  /*9fd0*/  FMUL R81, R81, R154 ;  /* 0x0000009a51517220 */ /* 0x000fe20000400000 */
[----:B------:R-:W-:Y:S01]  /*9fe0*/  F2FP.F16.F32.PACK_AB R70, RZ, R70 ;  /* 0x00000046ff46723e */ /* 0x000fe200000000ff */
[-C--:B------:R-:W-:Y:S01]  /*9ff0*/  FMUL R82, R82, R154.reuse ;  /* 0x0000009a52527220 */ /* 0x080fe20000400000 */
[----:B------:R-:W-:Y:S01]  /*a000*/  F2FP.F16.F32.PACK_AB R71, RZ, R71 ;  /* 0x00000047ff47723e */ /* 0x000fe200000000ff */
[----:B------:R0:W-:Y:S01]  /*a010*/  @P3 STG.E.U16 desc[UR36][R6.64+0x22], R35 ;  /* 0x0000222306003986 */ /* 0x0001e2000c101524 */
        /* <DEDUP_REMOVED lines=11> */
[----:B0-----:R-:W-:Y:S01]  /*a0d0*/  @P0 IMAD.MOV.U32 R6, RZ, RZ, R12 ;  /* 0x000000ffff060224 */ /* 0x001fe200078e000c */
[----:B------:R-:W-:Y:S01]  /*a0e0*/  F2FP.F16.F32.PACK_AB R75, RZ, R75 ;  /* 0x0000004bff4b723e */ /* 0x000fe200000000ff */
[----:B------:R-:W-:Y:S01]  /*a0f0*/  @P0 IMAD.MOV.U32 R7, RZ, RZ, R13 ;  /* 0x000000ffff070224 */ /* 0x000fe200078e000d */
[----:B------:R-:W-:Y:S01]  /*a100*/  F2FP.F16.F32.PACK_AB R76, RZ, R76 ;  /* 0x0000004cff4c723e */ /* 0x000fe200000000ff */
[-C--:B------:R-:W-:Y:S01]  /*a110*/  FMUL R86, R86, R154.reuse ;  /* 0x0000009a56567220 */ /* 0x080fe20000400000 */
[----:B------:R-:W-:Y:S01]  /*a120*/  F2FP.F16.F32.PACK_AB R77, RZ, R77 ;  /* 0x0000004dff4d723e */ /* 0x000fe200000000ff */
[----:B------:R-:W-:Y:S01]  /*a130*/  FMUL R87, R87, R154 ;  /* 0x0000009a57577220 */ /* 0x000fe20000400000 */
[----:B------:R0:W-:Y:S01]  /*a140*/  @P0 STG.E.U16 desc[UR36][R6.64+0x30], R38 ;  /* 0x0000302606000986 */ /* 0x0001e2000c101524 */
[----:B------:R-:W-:-:S02]  /*a150*/  ISETP.GT.AND P0, PT, R0, 0x20, P2 ;  /* 0x000000200000780c */ /* 0x000fc40001704270 */
[----:B------:R-:W-:Y:S02]  /*a160*/  F2FP.F16.F32.PACK_AB R78, RZ, R78 ;  /* 0x0000004eff4e723e */ /* 0x000fe400000000ff */
[----:B------:R-:W-:Y:S02]  /*a170*/  F2FP.F16.F32.PACK_AB R79, RZ, R79 ;  /* 0x0000004fff4f723e */ /* 0x000fe400000000ff */
[----:B------:R-:W-:Y:S02]  /*a180*/  F2FP.F16.F32.PACK_AB R80, RZ, R80 ;  /* 0x00000050ff50723e */ /* 0x000fe400000000ff */
[----:B------:R-:W-:Y:S02]  /*a190*/  F2FP.F16.F32.PACK_AB R81, RZ, R81 ;  /* 0x00000051ff51723e */ /* 0x000fe400000000ff */
[----:B------:R-:W-:Y:S01]  /*a1a0*/  F2FP.F16.F32.PACK_AB R82, RZ, R82 ;  /* 0x00000052ff52723e */ /* 0x000fe200000000ff */
[----:B0-----:R-:W-:Y:S01]  /*a1b0*/  @P3 IMAD.MOV.U32 R6, RZ, RZ, R12 ;  /* 0x000000ffff063224 */ /* 0x001fe200078e000c */
[----:B------:R-:W-:Y:S01]  /*a1c0*/  F2FP.F16.F32.PACK_AB R83, RZ, R83 ;  /* 0x00000053ff53723e */ /* 0x000fe200000000ff */
[----:B------:R-:W-:Y:S01]  /*a1d0*/  @P3 IMAD.MOV.U32 R7, RZ, RZ, R13 ;  /* 0x000000ffff073224 */ /* 0x000fe200078e000d */
[----:B------:R-:W-:-:S02]  /*a1e0*/  F2FP.F16.F32.PACK_AB R84, RZ, R84 ;  /* 0x00000054ff54723e */ /* 0x000fc400000000ff */
[----:B------:R-:W-:Y:S02]  /*a1f0*/  F2FP.F16.F32.PACK_AB R85, RZ, R85 ;  /* 0x00000055ff55723e */ /* 0x000fe400000000ff */
[----:B------:R0:W-:Y:S01]  /*a200*/  @P3 STG.E.U16 desc[UR36][R6.64+0x32], R39 ;  /* 0x0000322706003986 */ /* 0x0001e2000c101524 */
[C---:B------:R-:W-:Y:S02]  /*a210*/  ISETP.GT.AND P3, PT, R0.reuse, 0x21, P2 ;  /* 0x000000210000780c */ /* 0x040fe40001764270 */
[----:B------:R-:W-:Y:S01]  /*a220*/  F2FP.F16.F32.PACK_AB R86, RZ, R86 ;  /* 0x00000056ff56723e */ /* 0x000fe200000000ff */
[----:B------:R-:W-:Y:S01]  /*a230*/  @P4 STG.E.U16 desc[UR36][R4.64+0x40], R40 ;  /* 0x0000402804004986 */ /* 0x000fe2000c101524 */
[C---:B------:R-:W-:Y:S02]  /*a240*/  ISETP.GT.AND P4, PT, R0.reuse, 0x28, P1 ;  /* 0x000000280000780c */ /* 0x040fe40000f84270 */
[----:B------:R-:W-:Y:S01]  /*a250*/  F2FP.F16.F32.PACK_AB R87, RZ, R87 ;  /* 0x00000057ff57723e */ /* 0x000fe200000000ff */
[----:B------:R-:W-:Y:S01]  /*a260*/  @P5 STG.E.U16 desc[UR36][R4.64+0x42], R41 ;  /* 0x0000422904005986 */ /* 0x000fe2000c101524 */
[----:B------:R-:W-:Y:S01]  /*a270*/  ISETP.GT.AND P5, PT, R0, 0x29, P1 ;  /* 0x000000290000780c */ /* 0x000fe20000fa4270 */
[----:B0-----:R-:W-:-:S02]  /*a280*/  @P0 IMAD.MOV.U32 R6, RZ, RZ, R12 ;  /* 0x000000ffff060224 */ /* 0x001fc400078e000c */
[----:B------:R-:W-:-:S05]  /*a290*/  @P0 IMAD.MOV.U32 R7, RZ, RZ, R13 ;  /* 0x000000ffff070224 */ /* 0x000fca00078e000d */
[----:B------:R0:W-:Y:S01]  /*a2a0*/  @P0 STG.E.U16 desc[UR36][R6.64+0x40], R42 ;  /* 0x0000402a06000986 */ /* 0x0001e2000c101524 */
[----:B------:R-:W-:Y:S02]  /*a2b0*/  ISETP.GT.AND P0, PT, R0, 0x28, P2 ;  /* 0x000000280000780c */ /* 0x000fe40001704270 */
[----:B0-----:R-:W-:Y:S01]  /*a2c0*/  @P3 MOV R6, R12 ;  /* 0x0000000c00063202 */ /* 0x001fe20000000f00 */
[----:B------:R-:W-:-:S05]  /*a2d0*/  @P3 IMAD.MOV.U32 R7, RZ, RZ, R13 ;  /* 0x000000ffff073224 */ /* 0x000fca00078e000d */
[----:B------:R0:W-:Y:S01]  /*a2e0*/  @P3 STG.E.U16 desc[UR36][R6.64+0x42], R43 ;  /* 0x0000422b06003986 */ /* 0x0001e2000c101524 */
[----:B------:R-:W-:-:S03]  /*a2f0*/  ISETP.GT.AND P3, PT, R0, 0x29, P2 ;  /* 0x000000290000780c */ /* 0x000fc60001764270 */
[----:B------:R-:W-:Y:S01]  /*a300*/  @P4 STG.E.U16 desc[UR36][R4.64+0x50], R44 ;  /* 0x0000502c04004986 */ /* 0x000fe2000c101524 */
[----:B------:R-:W-:-:S03]  /*a310*/  ISETP.GT.AND P4, PT, R0, 0x30, P1 ;  /* 0x000000300000780c */ /* 0x000fc60000f84270 */
[----:B------:R-:W-:Y:S01]  /*a320*/  @P5 STG.E.U16 desc[UR36][R4.64+0x52], R45 ;  /* 0x0000522d04005986 */ /* 0x000fe2000c101524 */
[----:B------:R-:W-:Y:S01]  /*a330*/  ISETP.GT.AND P5, PT, R0, 0x31, P1 ;  /* 0x000000310000780c */ /* 0x000fe20000fa4270 */
[----:B0-----:R-:W-:Y:S02]  /*a340*/  @P0 IMAD.MOV.U32 R6, RZ, RZ, R12 ;  /* 0x000000ffff060224 */ /* 0x001fe400078e000c */
[----:B------:R-:W-:-:S05]  /*a350*/  @P0 IMAD.MOV.U32 R7, RZ, RZ, R13 ;  /* 0x000000ffff070224 */ /* 0x000fca00078e000d */
[----:B------:R0:W-:Y:S01]  /*a360*/  @P0 STG.E.U16 desc[UR36][R6.64+0x50], R46 ;  /* 0x0000502e06000986 */ /* 0x0001e2000c101524 */
[----:B------:R-:W-:Y:S01]  /*a370*/  ISETP.GT.AND P0, PT, R0, 0x30, P2 ;  /* 0x000000300000780c */ /* 0x000fe20001704270 */
[----:B0-----:R-:W-:Y:S02]  /*a380*/  @P3 IMAD.MOV.U32 R6, RZ, RZ, R12 ;  /* 0x000000ffff063224 */ /* 0x001fe400078e000c */
[----:B------:R-:W-:-:S05]  /*a390*/  @P3 IMAD.MOV.U32 R7, RZ, RZ, R13 ;  /* 0x000000ffff073224 */ /* 0x000fca00078e000d */
[----:B------:R0:W-:Y:S01]  /*a3a0*/  @P3 STG.E.U16 desc[UR36][R6.64+0x52], R47 ;  /* 0x0000522f06003986 */ /* 0x0001e2000c101524 */
[----:B------:R-:W-:-:S03]  /*a3b0*/  ISETP.GT.AND P3, PT, R0, 0x31, P2 ;  /* 0x000000310000780c */ /* 0x000fc60001764270 */
[----:B------:R-:W-:Y:S01]  /*a3c0*/  @P4 STG.E.U16 desc[UR36][R4.64+0x60], R48 ;  /* 0x0000603004004986 */ /* 0x000fe2000c101524 */
[----:B------:R-:W-:-:S03]  /*a3d0*/  ISETP.GT.AND P4, PT, R0, 0x38, P1 ;  /* 0x000000380000780c */ /* 0x000fc60000f84270 */
[----:B------:R-:W-:Y:S01]  /*a3e0*/  @P5 STG.E.U16 desc[UR36][R4.64+0x62], R49 ;  /* 0x0000623104005986 */ /* 0x000fe2000c101524 */
[----:B------:R-:W-:Y:S01]  /*a3f0*/  ISETP.GT.AND P5, PT, R0, 0x39, P1 ;  /* 0x000000390000780c */ /* 0x000fe20000fa4270 */
[----:B0-----:R-:W-:Y:S01]  /*a400*/  @P0 IMAD.MOV.U32 R6, RZ, RZ, R12 ;  /* 0x000000ffff060224 */ /* 0x001fe200078e000c */
[----:B------:R-:W-:-:S05]  /*a410*/  @P0 MOV R7, R13 ;  /* 0x0000000d00070202 */ /* 0x000fca0000000f00 */
        /* <DEDUP_REMOVED lines=21> */
[----:B------:R-:W-:Y:S02]  /*a570*/  ISETP.GT.AND P5, PT, R0, 0x49, P1 ;  /* 0x000000490000780c */ /* 0x000fe40000fa4270 */
[----:B0-----:R-:W-:Y:S01]  /*a580*/  @P0 MOV R6, R12 ;  /* 0x0000000c00060202 */ /* 0x001fe20000000f00 */
        /* <DEDUP_REMOVED lines=15> */
[----:B0-----:R-:W-:Y:S01]  /*a680*/  @P3 IMAD.MOV.U32 R6, RZ, RZ, R12 ;  /* 0x000000ffff063224 */ /* 0x001fe200078e000c */
[----:B------:R-:W-:-:S05]  /*a690*/  @P3 MOV R7, R13 ;  /* 0x0000000d00073202 */ /* 0x000fca0000000f00 */
        /* <DEDUP_REMOVED lines=49> */
[C---:B------:R-:W-:Y:S02]  /*a9b0*/  ISETP.GT.AND P3, PT, R0.reuse, 0x78, P1 ;  /* 0x000000780000780c */ /* 0x040fe40000f64270 */
[C---:B------:R-:W-:Y:S01]  /*a9c0*/  ISETP.GT.AND P1, PT, R0.reuse, 0x79, P1 ;  /* 0x000000790000780c */ /* 0x040fe20000f24270 */
[----:B------:R-:W-:Y:S01]  /*a9d0*/  @P4 STG.E.U16 desc[UR36][R4.64+0xe0], R80 ;  /* 0x0000e05004004986 */ /* 0x000fe2000c101524 */
[----:B------:R-:W-:-:S03]  /*a9e0*/  ISETP.GT.AND P4, PT, R0, 0x71, P2 ;  /* 0x000000710000780c */ /* 0x000fc60001784270 */
[----:B------:R-:W-:Y:S01]  /*a9f0*/  @P5 STG.E.U16 desc[UR36][R4.64+0xe2], R81 ;  /* 0x0000e25104005986 */ /* 0x000fe2000c101524 */
[C---:B------:R-:W-:Y:S02]  /*aa00*/  ISETP.GT.AND P5, PT, R0.reuse, 0x78, P2 ;  /* 0x000000780000780c */ /* 0x040fe400017a4270 */
[----:B------:R-:W-:Y:S01]  /*aa10*/  ISETP.GT.AND P2, PT, R0, 0x79, P2 ;  /* 0x000000790000780c */ /* 0x000fe20001744270 */
[----:B0-----:R-:W-:Y:S02]  /*aa20*/  @P0 IMAD.MOV.U32 R6, RZ, RZ, R12 ;  /* 0x000000ffff060224 */ /* 0x001fe400078e000c */
[----:B------:R-:W-:-:S05]  /*aa30*/  @P0 IMAD.MOV.U32 R7, RZ, RZ, R13 ;  /* 0x000000ffff070224 */ /* 0x000fca00078e000d */
[----:B------:R0:W-:Y:S02]  /*aa40*/  @P0 STG.E.U16 desc[UR36][R6.64+0xe0], R82 ;  /* 0x0000e05206000986 */ /* 0x0001e4000c101524 */
[----:B0-----:R-:W-:Y:S02]  /*aa50*/  @P4 IMAD.MOV.U32 R6, RZ, RZ, R12 ;  /* 0x000000ffff064224 */ /* 0x001fe400078e000c */
[----:B------:R-:W-:-:S05]  /*aa60*/  @P4 IMAD.MOV.U32 R7, RZ, RZ, R13 ;  /* 0x000000ffff074224 */ /* 0x000fca00078e000d */
[----:B------:R-:W-:Y:S04]  /*aa70*/  @P4 STG.E.U16 desc[UR36][R6.64+0xe2], R83 ;  /* 0x0000e25306004986 */ /* 0x000fe8000c101524 */
[----:B------:R-:W-:Y:S04]  /*aa80*/  @P3 STG.E.U16 desc[UR36][R4.64+0xf0], R84 ;  /* 0x0000f05404003986 */ /* 0x000fe8000c101524 */
[----:B------:R0:W-:Y:S02]  /*aa90*/  @P1 STG.E.U16 desc[UR36][R4.64+0xf2], R85 ;  /* 0x0000f25504001986 */ /* 0x0001e4000c101524 */
[----:B0-----:R-:W-:Y:S01]  /*aaa0*/  @P5 MOV R4, R12 ;  /* 0x0000000c00045202 */ /* 0x001fe20000000f00 */
[----:B------:R-:W-:-:S05]  /*aab0*/  @P5 IMAD.MOV.U32 R5, RZ, RZ, R13 ;  /* 0x000000ffff055224 */ /* 0x000fca00078e000d */
[----:B------:R0:W-:Y:S04]  /*aac0*/  @P5 STG.E.U16 desc[UR36][R4.64+0xf0], R86 ;  /* 0x0000f05604005986 */ /* 0x0001e8000c101524 */
[----:B------:R0:W-:Y:S02]  /*aad0*/  @P2 STG.E.U16 desc[UR36][R12.64+0xf2], R87 ;  /* 0x0000f2570c002986 */ /* 0x0001e4000c101524 */
.L_x_280:
[----:B------:R-:W-:Y:S05]  /*aae0*/  BSYNC B0 ;  /* 0x0000000000007941 */ /* 0x000fea0003800000 */
.L_x_28:
[----:B------:R-:W-:Y:S01]  /*aaf0*/  ULDC UR4, c[0x0][0xc] ;  /* 0x0000030000047ab9 */ /* 0x000fe20000000800 */
[----:B------:R-:W-:Y:S01]  /*ab00*/  ULDC UR5, c[0x0][0x10] ;  /* 0x0000040000057ab9 */ /* 0x000fe20000000800 */
[----:B0-----:R-:W0:Y:S01]  /*ab10*/  LDC R3, c[0x0][0x14] ;  /* 0x00000500ff037b82 */ /* 0x001e220000000800 */
[----:B------:R-:W-:Y:S01]  /*ab20*/  UIMAD.WIDE.U32 UR4, UR4, UR5, URZ ;  /* 0x00000005040472a5 */ /* 0x000fe2000f8e003f */
[----:B------:R-:W-:Y:S01]  /*ab30*/  PRMT R0, RZ, 0x7610, R0 ;  /* 0x00007610ff007816 */ /* 0x000fe20000000000 */
[----:B------:R-:W-:Y:S02]  /*ab40*/  IMAD.MOV.U32 R153, RZ, RZ, -0x1 ;  /* 0xffffffffff997424 */ /* 0x000fe400078e00ff */
[----:B------:R-:W-:Y:S02]  /*ab50*/  IMAD.MOV.U32 R23, RZ, RZ, -0x1 ;  /* 0xffffffffff177424 */ /* 0x000fe400078e00ff */
[----:B0-----:R-:W-:-:S04]  /*ab60*/  IMAD.WIDE.U32 R16, R3, UR4, R16 ;  /* 0x0000000403107c25 */ /* 0x001fc8000f8e0010 */
[----:B------:R-:W-:Y:S01]  /*ab70*/  IMAD R3, R3, UR5, RZ ;  /* 0x0000000503037c24 */ /* 0x000fe2000f8e02ff */
[----:B------:R-:W-:Y:S02]  /*ab80*/  ULDC.64 UR4, c[0x0][0x650] ;  /* 0x0001940000047ab9 */ /* 0x000fe40000000a00 */
[----:B------:R-:W-:Y:S01]  /*ab90*/  ISETP.GE.U32.AND P0, PT, R16, UR4, PT ;  /* 0x0000000410007c0c */ /* 0x000fe2000bf06070 */
[----:B------:R-:W-:-:S05]  /*aba0*/  IMAD.IADD R17, R17, 0x1, R3 ;  /* 0x0000000111117824 */ /* 0x000fca00078e0203 */
[----:B------:R-:W-:-:S13]  /*abb0*/  ISETP.GE.U32.AND.EX P0, PT, R17, UR5, PT, P0 ;  /* 0x0000000511007c0c */ /* 0x000fda000bf06100 */
[----:B------:R-:W-:Y:S05]  /*abc0*/  @P0 BRA `(.L_x_281) ;  /* 0x0000000400640947 */ /* 0x000fea0003800000 */
[----:B------:R-:W0:Y:S01]  /*abd0*/  S2R R12, SR_CTAID.X ;  /* 0x00000000000c7919 */ /* 0x000e220000002500 */
[----:B-12---:R-:W1:Y:S01]  /*abe0*/  LDC.64 R10, c[0x0][0x628] ;  /* 0x00018a00ff0a7b82 */ /* 0x006e620000000a00 */
[----:B------:R-:W-:Y:S01]  /*abf0*/  ULDC UR4, c[0x0][0x150] ;  /* 0x0000540000047ab9 */ /* 0x000fe20000000800 */
[----:B------:R-:W-:Y:S01]  /*ac00*/  IMAD.MOV.U32 R8, RZ, RZ, R16 ;  /* 0x000000ffff087224 */ /* 0x000fe200078e0010 */
[----:B------:R-:W2:Y:S01]  /*ac10*/  S2R R24, SR_CTAID.Y ;  /* 0x0000000000187919 */ /* 0x000ea20000002600 */
[----:B------:R-:W-:-:S04]  /*ac20*/  IMAD.MOV.U32 R9, RZ, RZ, R17 ;  /* 0x000000ffff097224 */ /* 0x000fc800078e0011 */
[----:B------:R-:W2:Y:S08]  /*ac30*/  LDC R21, c[0x0][0x144] ;  /* 0x00005100ff157b82 */ /* 0x000eb00000000800 */
[----:B------:R-:W2:Y:S08]  /*ac40*/  LDC R0, c[0x0][0x630] ;  /* 0x00018c00ff007b82 */ /* 0x000eb00000000800 */
[----:B------:R-:W2:Y:S01]  /*ac50*/  LDC.64 R14, c[0x0][0x620] ;  /* 0x00018800ff0e7b82 */ /* 0x000ea20000000a00 */
[----:B-1----:R-:W-:-:S04]  /*ac60*/  ISETP.NE.U32.AND P0, PT, R10, RZ, PT ;  /* 0x000000ff0a00720c */ /* 0x002fc80003f05070 */
[----:B------:R-:W-:Y:S02]  /*ac70*/  ISETP.NE.AND.EX P0, PT, R11, RZ, PT, P0 ;  /* 0x000000ff0b00720c */ /* 0x000fe40003f05300 */
[----:B0-----:R-:W-:-:S05]  /*ac80*/  I2FP.F32.U32 R3, R12 ;  /* 0x0000000c00037245 */ /* 0x001fca0000201000 */
[----:B------:R-:W-:-:S04]  /*ac90*/  FMUL R3, R3, UR4 ;  /* 0x0000000403037c20 */ /* 0x000fc80008400000 */
[----:B------:R0:W1:Y:S02]  /*aca0*/  F2I.U32.TRUNC.NTZ R20, R3 ;  /* 0x0000000300147305 */ /* 0x000064000020f000 */
[----:B------:R-:W-:Y:S05]  /*acb0*/  @!P0 BRA `(.L_x_282) ;  /* 0x0000000000288947 */ /* 0x000fea0003800000 */
[----:B0-----:R-:W0:Y:S02]  /*acc0*/  LDC R3, c[0x0][0x634] ;  /* 0x00018d00ff037b82 */ /* 0x001e240000000800 */
[----:B0-----:R-:W-:-:S04]  /*acd0*/  IADD3 R3, P0, R16, R3, RZ ;  /* 0x0000000310037210 */ /* 0x001fc80007f1e0ff */
[----:B------:R-:W-:-:S05]  /*ace0*/  IADD3.X R13, RZ, R17, RZ, P0, !PT ;  /* 0x00000011ff0d7210 */ /* 0x000fca00007fe4ff */
[----:B------:R-:W-:-:S04]  /*acf0*/  IMAD.WIDE.U32 R4, R13, R10, RZ ;  /* 0x0000000a0d047225 */ /* 0x000fc800078e00ff */
[----:B------:R-:W-:-:S04]  /*ad00*/  IMAD.WIDE.U32 R6, P0, R3, R11, R4 ;  /* 0x0000000b03067225 */ /* 0x000fc80007800004 */
[----:B------:R-:W-:-:S04]  /*ad10*/  IMAD.WIDE.U32 R4, R3, R10, RZ ;  /* 0x0000000a03047225 */ /* 0x000fc800078e00ff */
[----:B------:R-:W-:Y:S01]  /*ad20*/  IMAD.X R9, RZ, RZ, RZ, P0 ;  /* 0x000000ffff097224 */ /* 0x000fe200000e06ff */
[----:B------:R-:W-:Y:S01]  /*ad30*/  IADD3 RZ, P0, R5, R6, RZ ;  /* 0x0000000605ff7210 */ /* 0x000fe20007f1e0ff */
[----:B------:R-:W-:-:S04]  /*ad40*/  IMAD.MOV.U32 R8, RZ, RZ, R7 ;  /* 0x000000ffff087224 */ /* 0x000fc800078e0007 */
[----:B------:R-:W-:-:S08]  /*ad50*/  IMAD.WIDE.U32.X R8, R13, R11, R8, P0 ;  /* 0x0000000b0d087225 */ /* 0x000fd000000e0408 */
.L_x_282:
[----:B------:R-:W3:Y:S01]  /*ad60*/  LDC.64 R28, c[0x0][0x640] ;  /* 0x00019000ff1c7b82 */ /* 0x000ee20000000a00 */
[-CC-:B--2---:R-:W-:Y:S01]  /*ad70*/  SHF.R.U64 R23, R8, R0.reuse, R9.reuse ;  /* 0x0000000008177219 */ /* 0x184fe20000001209 */
[----:B-1----:R-:W-:Y:S01]  /*ad80*/  IMAD.MOV R20, RZ, RZ, -R20 ;  /* 0x000000ffff147224 */ /* 0x002fe200078e0a14 */
[----:B------:R-:W-:Y:S01]  /*ad90*/  SHF.R.U32.HI R0, RZ, R0, R9 ;  /* 0x00000000ff007219 */ /* 0x000fe20000011609 */
[----:B------:R-:W-:Y:S01]  /*ada0*/  ULDC UR4, c[0x0][0x154] ;  /* 0x0000550000047ab9 */ /* 0x000fe20000000800 */
[----:B0-----:R-:W-:Y:S01]  /*adb0*/  IADD3 R3, P0, RZ, -R23, RZ ;  /* 0x80000017ff037210 */ /* 0x001fe20007f1e0ff */
[----:B------:R-:W-:Y:S01]  /*adc0*/  IMAD R21, R21, R20, R12 ;  /* 0x0000001415157224 */ /* 0x000fe200078e020c */
[----:B------:R-:W-:Y:S01]  /*add0*/  MOV R7, 0x1 ;  /* 0x0000000100077802 */ /* 0x000fe20000000f00 */
[----:B------:R-:W0:Y:S02]  /*ade0*/  LDC R6, c[0x0][0x618] ;  /* 0x00018600ff067b82 */ /* 0x000e240000000800 */
[----:B------:R-:W-:-:S04]  /*adf0*/  IMAD.X R5, RZ, RZ, ~R0, P0 ;  /* 0x000000ffff057224 */ /* 0x000fc800000e0e00 */
[-C--:B------:R-:W-:Y:S02]  /*ae00*/  IMAD R0, R5, R14.reuse, RZ ;  /* 0x0000000e05007224 */ /* 0x080fe400078e02ff */
[----:B------:R-:W1:Y:S01]  /*ae10*/  LDC R8, c[0x0][0x608] ;  /* 0x00018200ff087b82 */ /* 0x000e620000000800 */
[----:B------:R-:W-:-:S04]  /*ae20*/  IMAD.WIDE.U32 R4, R3, R14, R16 ;  /* 0x0000000e03047225 */ /* 0x000fc800078e0010 */
[----:B------:R-:W-:Y:S01]  /*ae30*/  IMAD R3, R3, R15, R0 ;  /* 0x0000000f03037224 */ /* 0x000fe200078e0200 */
[----:B------:R-:W-:Y:S02]  /*ae40*/  I2FP.F32.U32 R0, R24 ;  /* 0x0000001800007245 */ /* 0x000fe40000201000 */
[----:B------:R-:W2:Y:S01]  /*ae50*/  LDC R26, c[0x0][0x658] ;  /* 0x00019600ff1a7b82 */ /* 0x000ea20000000800 */
[----:B------:R-:W-:Y:S01]  /*ae60*/  IMAD.IADD R3, R5, 0x1, R3 ;  /* 0x0000000105037824 */ /* 0x000fe200078e0203 */
[----:B---3--:R-:W-:Y:S01]  /*ae70*/  ISETP.NE.U32.AND P0, PT, R28, RZ, PT ;  /* 0x000000ff1c00720c */ /* 0x008fe20003f05070 */
[----:B------:R-:W-:Y:S01]  /*ae80*/  FMUL R0, R0, UR4 ;  /* 0x0000000400007c20 */ /* 0x000fe20008400000 */
[----:B------:R-:W-:Y:S02]  /*ae90*/  IMAD.MOV.U32 R5, RZ, RZ, -0x1 ;  /* 0xffffffffff057424 */ /* 0x000fe400078e00ff */
[----:B------:R-:W-:Y:S01]  /*aea0*/  ISETP.NE.AND.EX P0, PT, R29, RZ, PT, P0 ;  /* 0x000000ff1d00720c */ /* 0x000fe20003f05300 */
[----:B------:R3:W2:Y:S01]  /*aeb0*/  F2I.U32.TRUNC.NTZ R13, R0 ;  /* 0x00000000000d7305 */ /* 0x0006a2000020f000 */
[----:B------:R-:W3:Y:S01]  /*aec0*/  LDC R15, c[0x0][0x148] ;  /* 0x00005200ff0f7b82 */ /* 0x000ee20000000800 */
[----:B0-----:R-:W-:-:S02]  /*aed0*/  SHF.R.U64 R12, R4, R6, R3 ;  /* 0x00000006040c7219 */ /* 0x001fc40000001203 */
[----:B------:R-:W-:-:S05]  /*aee0*/  SHF.R.U32.HI R3, RZ, R6, R3 ;  /* 0x00000006ff037219 */ /* 0x000fca0000011603 */
[----:B------:R-:W0:Y:S01]  /*aef0*/  LDC R20, c[0x0][0x600] ;  /* 0x00018000ff147b82 */ /* 0x000e220000000800 */
[-CC-:B-1----:R-:W-:Y:S02]  /*af00*/  SHF.R.U64 R10, R12, R8.reuse, R3.reuse ;  /* 0x000000080c0a7219 */ /* 0x182fe40000001203 */
[----:B------:R-:W-:-:S05]  /*af10*/  SHF.R.U32.HI R3, RZ, R8, R3 ;  /* 0x00000008ff037219 */ /* 0x000fca0000011603 */
[----:B------:R-:W1:Y:S01]  /*af20*/  LDC R27, c[0x0][0x648] ;  /* 0x00019200ff1b7b82 */ /* 0x000e620000000800 */
[-C--:B--2---:R-:W-:Y:S02]  /*af30*/  SHF.L.U32 R4, R5, R26.reuse, RZ ;  /* 0x0000001a05047219 */ /* 0x084fe400000006ff */
[--C-:B------:R-:W-:Y:S02]  /*af40*/  SHF.R.U64 R14, R10, R26, R3.reuse ;  /* 0x0000001a0a0e7219 */ /* 0x100fe40000001203 */
[----:B------:R-:W-:Y:S02]  /*af50*/  LOP3.LUT R25, RZ, R4, RZ, 0x33, !PT ;  /* 0x00000004ff197212 */ /* 0x000fe400078e33ff */
[-C--:B------:R-:W-:Y:S01]  /*af60*/  SHF.R.U32.HI R5, RZ, R26.reuse, R3 ;  /* 0x0000001aff057219 */ /* 0x080fe20000011603 */
[----:B------:R-:W2:Y:S01]  /*af70*/  LDC R30, c[0x0][0x638] ;  /* 0x00018e00ff1e7b82 */ /* 0x000ea20000000800 */
[----:B------:R-:W-:Y:S01]  /*af80*/  SHF.L.U32 R152, R7, R26, RZ ;  /* 0x0000001a07987219 */ /* 0x000fe200000006ff */
[----:B------:R-:W-:-:S06]  /*af90*/  IMAD.MOV.U32 R4, RZ, RZ, R14 ;  /* 0x000000ffff047224 */ /* 0x000fcc00078e000e */
[----:B------:R-:W0:Y:S01]  /*afa0*/  LDC R31, c[0x0][0x610] ;  /* 0x00018400ff1f7b82 */ /* 0x000e220000000800 */
[----:B------:R-:W-:Y:S05]  /*afb0*/  @!P0 BRA `(.L_x_283) ;  /* 0x0000000000288947 */ /* 0x000fea0003800000 */
[----:B------:R-:W4:Y:S02]  /*afc0*/  LDC R3, c[0x0][0x64c] ;  /* 0x00019300ff037b82 */ /* 0x000f240000000800 */
[----:B----4-:R-:W-:-:S05]  /*afd0*/  IADD3 R3, P0, R14, R3, RZ ;  /* 0x000000030e037210 */ /* 0x010fca0007f1e0ff */
        /* <DEDUP_REMOVED lines=8> */
.L_x_283:
[----:B------:R-:W-:Y:S01]  /*b060*/  ISETP.NE.AND P0, PT, R2, 0x1, PT ;  /* 0x000000010200780c */ /* 0x000fe20003f05270 */
[----:B0-----:R-:W-:Y:S01]  /*b070*/  VIADD R7, R20, 0xffffffff ;  /* 0xffffffff14077836 */ /* 0x001fe20000000000 */
[----:B-1-3--:R-:W-:Y:S01]  /*b080*/  SHF.R.U64 R0, R4, R27, R5 ;  /* 0x0000001b04007219 */ /* 0x00afe20000001205 */
[----:B------:R-:W-:Y:S01]  /*b090*/  IMAD.MOV R13, RZ, RZ, -R13 ;  /* 0x000000ffff0d7224 */ /* 0x000fe200078e0a0d */
[----:B------:R-:W-:Y:S01]  /*b0a0*/  LOP3.LUT R5, R10, R25, RZ, 0xc0, !PT ;  /* 0x000000190a057212 */ /* 0x000fe200078ec0ff */
[----:B------:R-:W-:Y:S01]  /*b0b0*/  IMAD.MOV.U32 R4, RZ, RZ, 0x1 ;  /* 0x00000001ff047424 */ /* 0x000fe200078e00ff */
[----:B------:R-:W-:-:S03]  /*b0c0*/  IADD3 R3, -R0, RZ, RZ ;  /* 0x000000ff00037210 */ /* 0x000fc60007ffe1ff */
[----:B------:R-:W-:Y:S01]  /*b0d0*/  IMAD R152, R152, R0, R5 ;  /* 0x0000000098987224 */ /* 0x000fe200078e0205 */
[----:B------:R-:W-:Y:S01]  /*b0e0*/  LOP3.LUT R5, R12, R7, RZ, 0xc0, !PT ;  /* 0x000000070c057212 */ /* 0x000fe200078ec0ff */
[----:B--2---:R-:W-:Y:S02]  /*b0f0*/  IMAD R0, R3, R30, R14 ;  /* 0x0000001e03007224 */ /* 0x004fe400078e020e */
[----:B------:R-:W-:Y:S02]  /*b100*/  @P0 IMAD R21, R15, R13, R24 ;  /* 0x0000000d0f150224 */ /* 0x000fe400078e0218 */
[----:B------:R-:W-:Y:S01]  /*b110*/  IMAD R3, R0, R20, R5 ;  /* 0x0000001400037224 */ /* 0x000fe200078e0205 */
[----:B------:R-:W-:Y:S01]  /*b120*/  PRMT R0, R4, 0x7610, R0 ;  /* 0x0000761004007816 */ /* 0x000fe20000000000 */
[----:B------:R-:W-:-:S05]  /*b130*/  IMAD R152, R152, R31, R21 ;  /* 0x0000001f98987224 */ /* 0x000fca00078e0215 */
[----:B------:R-:W-:Y:S02]  /*b140*/  SEL R153, R3, R152, !P0 ;  /* 0x0000009803997207 */ /* 0x000fe40004000000 */
[----:B------:R-:W-:-:S07]  /*b150*/  SEL R152, R152, R3, !P0 ;  /* 0x0000000398987207 */ /* 0x000fce0004000000 */
.L_x_281:
[----:B------:R-:W-:-:S13]  /*b160*/  LOP3.LUT P0, RZ, R0, 0xff, RZ, 0xc0, !PT ;  /* 0x000000ff00ff7812 */ /* 0x000fda000780c0ff */
[----:B------:R-:W-:Y:S05]  /*b170*/  @P0 BRA `(.L_x_284) ;  /* 0xffffff5c005c0947 */ /* 0x000fea000383ffff */
[----:B------:R-:W-:Y:S05]  /*b180*/  EXIT ;  /* 0x000000000000794d */ /* 0x000fea0003800000 */
.L_x_3:
[----:B0-----:R-:W-:Y:S01]  /*b190*/  ULDC.64 UR4, c[0x0][0x650] ;  /* 0x0001940000047ab9 */ /* 0x001fe20000000a00 */
        /* <DEDUP_REMOVED lines=8> */
[----:B------:R-:W-:Y:S02]  /*b220*/  IMAD.MOV.U32 R10, RZ, RZ, R16 ;  /* 0x000000ffff0a7224 */ /* 0x000fe400078e0010 */
[----:B------:R-:W-:-:S05]  /*b230*/  IMAD.MOV.U32 R11, RZ, RZ, R17 ;  /* 0x000000ffff0b7224 */ /* 0x000fca00078e0011 */
[----:B------:R-:W1:Y:S08]  /*b240*/  LDC R14, c[0x0][0x630] ;  /* 0x00018c00ff0e7b82 */ /* 0x000e700000000800 */
[----:B------:R-:W2:Y:S01]  /*b250*/  LDC.64 R20, c[0x0][0x620] ;  /* 0x00018800ff147b82 */ /* 0x000ea20000000a00 */
[----:B0-----:R-:W-:-:S04]  /*b260*/  ISETP.NE.U32.AND P0, PT, R12, RZ, PT ;  /* 0x000000ff0c00720c */ /* 0x001fc80003f05070 */
[----:B------:R-:W-:-:S13]  /*b270*/  ISETP.NE.AND.EX P0, PT, R13, RZ, PT, P0 ;  /* 0x000000ff0d00720c */ /* 0x000fda0003f05300 */
[----:B-12---:R-:W-:Y:S05]  /*b280*/  @!P0 BRA `(.L_x_286) ;  /* 0x0000000000288947 */ /* 0x006fea0003800000 */
[----:B------:R-:W0:Y:S02]  /*b290*/  LDC R7, c[0x0][0x634] ;  /* 0x00018d00ff077b82 */ /* 0x000e240000000800 */
        /* <DEDUP_REMOVED lines=9> */
.L_x_286:
[--C-:B------:R-:W-:Y:S01]  /*b330*/  SHF.R.U64 R12, R10, R14, R11.reuse ;  /* 0x0000000e0a0c7219 */ /* 0x100fe2000000120b */
[----:B------:R-:W0:Y:S01]  /*b340*/  LDC R22, c[0x0][0x618] ;  /* 0x00018600ff167b82 */ /* 0x000e220000000800 */
[----:B------:R-:W-:Y:S01]  /*b350*/  I2FP.F32.U32 R6, R4 ;  /* 0x0000000400067245 */ /* 0x000fe20000201000 */
[----:B------:R-:W-:Y:S01]  /*b360*/  ULDC UR4, c[0x0][0x150] ;  /* 0x0000540000047ab9 */ /* 0x000fe20000000800 */
[----:B------:R-:W-:Y:S02]  /*b370*/  SHF.R.U32.HI R5, RZ, R14, R11 ;  /* 0x0000000eff057219 */ /* 0x000fe4000001160b */
[----:B------:R-:W-:Y:S01]  /*b380*/  IADD3 R9, P0, RZ, -R12, RZ ;  /* 0x8000000cff097210 */ /* 0x000fe20007f1e0ff */
[----:B------:R-:W-:Y:S01]  /*b390*/  FMUL R11, R6, UR4 ;  /* 0x00000004060b7c20 */ /* 0x000fe20008400000 */
[----:B------:R-:W-:Y:S01]  /*b3a0*/  ULDC UR4, c[0x0][0x154] ;  /* 0x0000550000047ab9 */ /* 0x000fe20000000800 */
[----:B------:R-:W1:Y:S02]  /*b3b0*/  LDC.64 R24, c[0x0][0x640] ;  /* 0x00019000ff187b82 */ /* 0x000e640000000a00 */
[----:B------:R-:W-:-:S02]  /*b3c0*/  IMAD.X R5, RZ, RZ, ~R5, P0 ;  /* 0x000000ffff057224 */ /* 0x000fc400000e0e05 */
[----:B------:R-:W2:Y:S01]  /*b3d0*/  F2I.U32.TRUNC.NTZ R11, R11 ;  /* 0x0000000b000b7305 */ /* 0x000ea2000020f000 */
[----:B------:R-:W-:-:S03]  /*b3e0*/  IMAD.WIDE.U32 R6, R9, R20, R16 ;  /* 0x0000001409067225 */ /* 0x000fc600078e0010 */
[----:B------:R-:W3:Y:S01]  /*b3f0*/  LDC R13, c[0x0][0x144] ;  /* 0x00005100ff0d7b82 */ /* 0x000ee20000000800 */
[----:B------:R-:W-:-:S04]  /*b400*/  IMAD R8, R5, R20, RZ ;  /* 0x0000001405087224 */ /* 0x000fc800078e02ff */
[----:B------:R-:W-:Y:S01]  /*b410*/  IMAD R5, R9, R21, R8 ;  /* 0x0000001509057224 */ /* 0x000fe200078e0208 */
[----:B------:R-:W-:Y:S02]  /*b420*/  MOV R8, 0xffffffff ;  /* 0xffffffff00087802 */ /* 0x000fe40000000f00 */
[----:B------:R-:W4:Y:S01]  /*b430*/  LDC R14, c[0x0][0x608] ;  /* 0x00018200ff0e7b82 */ /* 0x000f220000000800 */
[----:B------:R-:W-:Y:S01]  /*b440*/  IMAD.IADD R5, R7, 0x1, R5 ;  /* 0x0000000107057824 */ /* 0x000fe200078e0205 */
[----:B------:R-:W-:-:S04]  /*b450*/  I2FP.F32.U32 R7, R3 ;  /* 0x0000000300077245 */ /* 0x000fc80000201000 */
[-C--:B0-----:R-:W-:Y:S01]  /*b460*/  SHF.R.U64 R10, R6, R22.reuse, R5 ;  /* 0x00000016060a7219 */ /* 0x081fe20000001205 */
[----:B--2---:R-:W-:Y:S01]  /*b470*/  IMAD.MOV R6, RZ, RZ, -R11 ;  /* 0x000000ffff067224 */ /* 0x004fe200078e0a0b */
[----:B------:R-:W0:Y:S01]  /*b480*/  LDC R9, c[0x0][0x658] ;  /* 0x00019600ff097b82 */ /* 0x000e220000000800 */
[----:B-1----:R-:W-:Y:S01]  /*b490*/  ISETP.NE.U32.AND P0, PT, R24, RZ, PT ;  /* 0x000000ff1800720c */ /* 0x002fe20003f05070 */
[----:B------:R-:W-:Y:S01]  /*b4a0*/  FMUL R7, R7, UR4 ;  /* 0x0000000407077c20 */ /* 0x000fe20008400000 */
[----:B------:R-:W-:Y:S02]  /*b4b0*/  SHF.R.U32.HI R5, RZ, R22, R5 ;  /* 0x00000016ff057219 */ /* 0x000fe40000011605 */
[----:B------:R-:W-:-:S03]  /*b4c0*/  ISETP.NE.AND.EX P0, PT, R25, RZ, PT, P0 ;  /* 0x000000ff1900720c */ /* 0x000fc60003f05300 */
[----:B------:R-:W1:Y:S01]  /*b4d0*/  LDC R20, c[0x0][0x148] ;  /* 0x00005200ff147b82 */ /* 0x000e620000000800 */
[----:B---3--:R-:W-:Y:S02]  /*b4e0*/  IMAD R23, R13, R6, R4 ;  /* 0x000000060d177224 */ /* 0x008fe400078e0204 */
[----:B------:R-:W-:-:S05]  /*b4f0*/  IMAD.MOV.U32 R6, RZ, RZ, 0x1 ;  /* 0x00000001ff067424 */ /* 0x000fca00078e00ff */
[----:B------:R-:W2:Y:S01]  /*b500*/  LDC R21, c[0x0][0x600] ;  /* 0x00018000ff157b82 */ /* 0x000ea20000000800 */
[-CC-:B----4-:R-:W-:Y:S02]  /*b510*/  SHF.R.U64 R13, R10, R14.reuse, R5.reuse ;  /* 0x0000000e0a0d7219 */ /* 0x190fe40000001205 */
[----:B------:R-:W-:Y:S02]  /*b520*/  SHF.R.U32.HI R4, RZ, R14, R5 ;  /* 0x0000000eff047219 */ /* 0x000fe40000011605 */
[----:B------:R3:W4:Y:S03]  /*b530*/  F2I.U32.TRUNC.NTZ R14, R7 ;  /* 0x00000007000e7305 */ /* 0x000726000020f000 */
[----:B------:R-:W1:Y:S01]  /*b540*/  LDC R26, c[0x0][0x648] ;  /* 0x00019200ff1a7b82 */ /* 0x000e620000000800 */
[-C--:B0-----:R-:W-:Y:S02]  /*b550*/  SHF.R.U64 R15, R13, R9.reuse, R4 ;  /* 0x000000090d0f7219 */ /* 0x081fe40000001204 */
[----:B------:R-:W-:-:S02]  /*b560*/  SHF.L.U32 R8, R8, R9, RZ ;  /* 0x0000000908087219 */ /* 0x000fc400000006ff */
[-C--:B------:R-:W-:Y:S01]  /*b570*/  SHF.R.U32.HI R5, RZ, R9.reuse, R4 ;  /* 0x00000009ff057219 */ /* 0x080fe20000011604 */
[----:B------:R-:W-:Y:S01]  /*b580*/  IMAD.MOV.U32 R4, RZ, RZ, R15 ;  /* 0x000000ffff047224 */ /* 0x000fe200078e000f */
[----:B------:R-:W-:Y:S01]  /*b590*/  SHF.L.U32 R22, R6, R9, RZ ;  /* 0x0000000906167219 */ /* 0x000fe200000006ff */
[----:B------:R-:W0:Y:S01]  /*b5a0*/  LDC R27, c[0x0][0x638] ;  /* 0x00018e00ff1b7b82 */ /* 0x000e220000000800 */
[----:B------:R-:W-:-:S07]  /*b5b0*/  LOP3.LUT R28, RZ, R8, RZ, 0x33, !PT ;  /* 0x00000008ff1c7212 */ /* 0x000fce00078e33ff */
        /* <DEDUP_REMOVED lines=12> */
.L_x_287:
[----:B------:R-:W-:Y:S01]  /*b680*/  ISETP.NE.AND P0, PT, R2, 0x1, PT ;  /* 0x000000010200780c */ /* 0x000fe20003f05270 */
[----:B--2---:R-:W-:Y:S01]  /*b690*/  VIADD R7, R21, 0xffffffff ;  /* 0xffffffff15077836 */ /* 0x004fe20000000000 */
[----:B-1----:R-:W-:Y:S01]  /*b6a0*/  SHF.R.U64 R5, R4, R26, R5 ;  /* 0x0000001a04057219 */ /* 0x002fe20000001205 */
[----:B------:R-:W-:Y:S01]  /*b6b0*/  IMAD.MOV.U32 R8, RZ, RZ, R12 ;  /* 0x000000ffff087224 */ /* 0x000fe200078e000c */
[----:B------:R-:W-:Y:S02]  /*b6c0*/  IADD3 R14, -R14, RZ, RZ ;  /* 0x000000ff0e0e7210 */ /* 0x000fe40007ffe1ff */
[----:B------:R-:W-:Y:S01]  /*b6d0*/  LOP3.LUT R4, R13, R28, RZ, 0xc0, !PT ;  /* 0x0000001c0d047212 */ /* 0x000fe200078ec0ff */
[----:B------:R-:W-:Y:S01]  /*b6e0*/  IMAD.MOV R6, RZ, RZ, -R5 ;  /* 0x000000ffff067224 */ /* 0x000fe200078e0a05 */
[----:B------:R-:W-:-:S03]  /*b6f0*/  LOP3.LUT R10, R10, R7, RZ, 0xc0, !PT ;  /* 0x000000070a0a7212 */ /* 0x000fc600078ec0ff */
[----:B------:R-:W-:Y:S02]  /*b700*/  IMAD R4, R22, R5, R4 ;  /* 0x0000000516047224 */ /* 0x000fe400078e0204 */
[----:B------:R-:W-:Y:S02]  /*b710*/  @P0 IMAD R23, R20, R14, R3 ;  /* 0x0000000e14170224 */ /* 0x000fe400078e0203 */
[----:B0-----:R-:W-:Y:S02]  /*b720*/  IMAD R3, R6, R27, R15 ;  /* 0x0000001b06037224 */ /* 0x001fe400078e020f */
[----:B------:R-:W-:Y:S02]  /*b730*/  IMAD R7, R4, R29, R23 ;  /* 0x0000001d04077224 */ /* 0x000fe400078e0217 */
[----:B------:R-:W-:Y:S02]  /*b740*/  IMAD R4, R3, R21, R10 ;  /* 0x0000001503047224 */ /* 0x000fe400078e020a */
[----:B------:R-:W-:-:S03]  /*b750*/  IMAD.MOV.U32 R6, RZ, RZ, 0x1 ;  /* 0x00000001ff067424 */ /* 0x000fc600078e00ff */
[----:B------:R-:W-:Y:S02]  /*b760*/  SEL R9, R4, R7, !P0 ;  /* 0x0000000704097207 */ /* 0x000fe40004000000 */
[----:B------:R-:W-:-:S07]  /*b770*/  SEL R7, R7, R4, !P0 ;  /* 0x0000000407077207 */ /* 0x000fce0004000000 */
.L_x_285:
[----:B------:R-:W-:-:S08]  /*b780*/  NOP ;  /* 0x0000000000007918 */ /* 0x000fd00000000000 */
[----:B------:R-:W0:-:S00]  /*b790*/  USETMAXREG.DEALLOC.CTAPOOL 0x28 ;  /* 0x00000028000079c8 */ /* 0x000e0000080e0500 */
[----:B0-----:R-:W-:-:S13]  /*b7a0*/  ISETP.NE.AND P0, PT, R0, RZ, PT ;  /* 0x000000ff0000720c */ /* 0x001fda0003f05270 */
[----:B------:R-:W-:Y:S05]  /*b7b0*/  @P0 EXIT ;  /* 0x000000000000094d */ /* 0x000fea0003800000 */
[----:B------:R-:W-:Y:S01]  /*b7c0*/  LOP3.LUT P0, RZ, R6, 0xff, RZ, 0xc0, !PT ;  /* 0x000000ff06ff7812 */ /* 0x000fe2000780c0ff */
[----:B------:R-:W-:Y:S01]  /*b7d0*/  IMAD.MOV.U32 R3, RZ, RZ, 0x1 ;  /* 0x00000001ff037424 */ /* 0x000fe200078e00ff */
[----:B------:R-:W-:-:S11]  /*b7e0*/  MOV R0, RZ ;  /* 0x000000ff00007202 */ /* 0x000fd60000000f00 */
[----:B------:R-:W-:Y:S05]  /*b7f0*/  @!P0 BRA `(.L_x_288) ;  /* 0x0000000c00a88947 */ /* 0x000fea0003800000 */
[----:B------:R-:W0:Y:S01]  /*b800*/  LDC R0, c[0x0][0x28c] ;  /* 0x0000a300ff007b82 */ /* 0x000e220000000800 */
[----:B------:R-:W-:Y:S01]  /*b810*/  ULDC UR7, c[0x0][0x658] ;  /* 0x0001960000077ab9 */ /* 0x000fe20000000800 */
[----:B------:R-:W-:Y:S01]  /*b820*/  UMOV UR5, 0xffffffff ;  /* 0xffffffff00057882 */ /* 0x000fe20000000000 */
[----:B------:R-:W-:Y:S01]  /*b830*/  ULDC UR4, c[0x0][0xc] ;  /* 0x0000030000047ab9 */ /* 0x000fe20000000800 */
[----:B------:R-:W-:Y:S01]  /*b840*/  USHF.L.U32 UR13, UR5, UR7, URZ ;  /* 0x00000007050d7299 */ /* 0x000fe2000800063f */
[C---:B------:R-:W-:Y:S01]  /*b850*/  LOP3.LUT P2, RZ, R18.reuse, 0x7f, RZ, 0xc0, !PT ;  /* 0x0000007f12ff7812 */ /* 0x040fe2000784c0ff */
[----:B------:R-:W-:Y:S01]  /*b860*/  UMOV UR8, 0x1 ;  /* 0x0000000100087882 */ /* 0x000fe20000000000 */
[----:B------:R-:W-:Y:S01]  /*b870*/  ULDC UR5, c[0x0][0x10] ;  /* 0x0000040000057ab9 */ /* 0x000fe20000000800 */
[----:B------:R-:W-:Y:S01]  /*b880*/  LOP3.LUT P0, RZ, R18, 0x1f, RZ, 0xc0, !PT ;  /* 0x0000001f12ff7812 */ /* 0x000fe2000780c0ff */
[----:B------:R-:W-:Y:S01]  /*b890*/  UIMAD.WIDE.U32 UR4, UR4, UR5, URZ ;  /* 0x00000005040472a5 */ /* 0x000fe2000f8e003f */
[----:B------:R-:W-:Y:S01]  /*b8a0*/  BSSY B0, `(.L_x_288) ;  /* 0x00000df000007945 */ /* 0x000fe20003800000 */
[----:B------:R-:W-:Y:S01]  /*b8b0*/  USHF.L.U32 UR7, UR8, UR7, URZ ;  /* 0x0000000708077299 */ /* 0x000fe2000800063f */
[----:B------:R-:W-:Y:S01]  /*b8c0*/  IMAD.MOV.U32 R11, RZ, RZ, 0x1 ;  /* 0x00000001ff0b7424 */ /* 0x000fe200078e00ff */
[----:B------:R-:W-:Y:S01]  /*b8d0*/  LOP3.LUT R18, R19, 0x2, RZ, 0xfc, !PT ;  /* 0x0000000213127812 */ /* 0x000fe200078efcff */
[----:B------:R-:W-:Y:S01]  /*b8e0*/  ULDC UR8, c[0x0][0x14] ;  /* 0x0000050000087ab9 */ /* 0x000fe20000000800 */
[----:B------:R-:W-:Y:S01]  /*b8f0*/  PLOP3.LUT P0, PT, P0, P2, PT, 0x8a, 0x0 ;  /* 0x000000000000781c */ /* 0x000fe20000705172 */
[----:B------:R-:W-:-:S02]  /*b900*/  UIMAD.WIDE.U32 UR30, UR4, UR8, URZ ;  /* 0x00000008041e72a5 */ /* 0x000fc4000f8e003f */
[----:B------:R-:W-:Y:S01]  /*b910*/  UIMAD UR14, UR5, UR8, URZ ;  /* 0x00000008050e72a4 */ /* 0x000fe2000f8e023f */
[----:B------:R-:W-:Y:S01]  /*b920*/  ULDC UR6, c[0x0][0x600] ;  /* 0x0001800000067ab9 */ /* 0x000fe20000000800 */
[----:B------:R-:W-:Y:S02]  /*b930*/  ULOP3.LUT UR13, URZ, UR13, URZ, 0x33, !UPT ;  /* 0x0000000d3f0d7292 */ /* 0x000fe4000f8e333f */
[----:B------:R-:W-:Y:S01]  /*b940*/  UIADD3 UR6, UR6, -0x1, URZ ;  /* 0xffffffff06067890 */ /* 0x000fe2000fffe03f */
[----:B0-----:R-:W-:Y:S01]  /*b950*/  VIADD R0, R0, 0x7f ;  /* 0x0000007f00007836 */ /* 0x001fe20000000000 */
[----:B------:R-:W-:Y:S01]  /*b960*/  UIADD3 UR14, UR31, UR14, URZ ;  /* 0x0000000e1f0e7290 */ /* 0x000fe2000fffe03f */
[----:B------:R-:W-:-:S03]  /*b970*/  ULDC.64 UR38, c[0x0][0x198] ;  /* 0x0000660000267ab9 */ /* 0x000fc60000000a00 */
[----:B------:R-:W-:-:S04]  /*b980*/  SHF.R.S32.HI R3, RZ, 0x1f, R0 ;  /* 0x0000001fff037819 */ /* 0x000fc80000011400 */
[----:B------:R-:W-:Y:S01]  /*b990*/  LEA.HI R3, R3, R0, RZ, 0x7 ;  /* 0x0000000003037211 */ /* 0x000fe200078f38ff */
[----:B------:R-:W-:-:S03]  /*b9a0*/  IMAD.MOV.U32 R0, RZ, RZ, RZ ;  /* 0x000000ffff007224 */ /* 0x000fc600078e00ff */
[----:B------:R-:W-:Y:S01]  /*b9b0*/  SHF.R.S32.HI R13, RZ, 0x7, R3 ;  /* 0x00000007ff0d7819 */ /* 0x000fe20000011403 */
[----:B------:R-:W-:-:S04]  /*b9c0*/  IMAD.MOV.U32 R3, RZ, RZ, 0x1 ;  /* 0x00000001ff037424 */ /* 0x000fc800078e00ff */
[----:B------:R-:W-:-:S07]  /*b9d0*/  VIADD R10, R13, 0x1 ;  /* 0x000000010d0a7836 */ /* 0x000fce0000000000 */
.L_x_300:
[----:B------:R-:W-:-:S03]  /*b9e0*/  UMOV UR4, 0xffffffff ;  /* 0xffffffff00047882 */ /* 0x000fc60000000000 */
[----:B------:R-:W-:Y:S05]  /*b9f0*/  BRA.DIV UR4, `(.L_x_289) ;  /* 0x0000000e04cc7947 */ /* 0x000fea000b800000 */
[----:B------:R-:W-:-:S13]  /*ba00*/  ELECT P6, URZ, PT ;  /* 0x00000000003f782f */ /* 0x000fda00038c0000 */
.L_x_309:
[----:B------:R-:W-:Y:S04]  /*ba10*/  BSSY B1, `(.L_x_290) ;  /* 0x0000055000017945 */ /* 0x000fe80003800000 */
[----:B------:R-:W-:Y:S05]  /*ba20*/  @!P6 BRA `(.L_x_291) ;  /* 0x00000004004ce947 */ /* 0x000fea0003800000 */
[----:B------:R-:W0:Y:S02]  /*ba30*/  LDC R4, c[0x0][0x28c] ;  /* 0x0000a300ff047b82 */ /* 0x000e240000000800 */
[----:B0-----:R-:W-:-:S13]  /*ba40*/  ISETP.GE.AND P1, PT, R4, 0x1, PT ;  /* 0x000000010400780c */ /* 0x001fda0003f26270 */
[----:B------:R-:W-:Y:S05]  /*ba50*/  @!P1 BRA `(.L_x_291) ;  /* 0x0000000400409947 */ /* 0x000fea0003800000 */
[----:B------:R-:W-:Y:S01]  /*ba60*/  SHF.L.U32 R14, R7, 0x8, RZ ;  /* 0x00000008070e7819 */ /* 0x000fe200000006ff */
[----:B------:R-:W-:Y:S02]  /*ba70*/  IMAD.SHL.U32 R15, R9, 0x80, RZ ;  /* 0x00000080090f7824 */ /* 0x000fe400078e00ff */
[----:B------:R-:W-:Y:S01]  /*ba80*/  IMAD.MOV.U32 R20, RZ, RZ, RZ ;  /* 0x000000ffff147224 */ /* 0x000fe200078e00ff */
[C---:B------:R-:W-:Y:S01]  /*ba90*/  IADD3 R22, R14.reuse, 0x40, RZ ;  /* 0x000000400e167810 */ /* 0x040fe20007ffe0ff */
[----:B------:R-:W-:Y:S02]  /*baa0*/  IMAD.MOV.U32 R4, RZ, RZ, R10 ;  /* 0x000000ffff047224 */ /* 0x000fe400078e000a */
[----:B------:R-:W-:Y:S02]  /*bab0*/  IMAD.MOV.U32 R5, RZ, RZ, R3 ;  /* 0x000000ffff057224 */ /* 0x000fe400078e0003 */
[----:B------:R-:W-:Y:S02]  /*bac0*/  IMAD.MOV.U32 R6, RZ, RZ, R0 ;  /* 0x000000ffff067224 */ /* 0x000fe400078e0000 */
[----:B------:R-:W-:-:S02]  /*bad0*/  VIADD R23, R14, 0x80 ;  /* 0x000000800e177836 */ /* 0x000fc40000000000 */
[----:B------:R-:W-:-:S07]  /*bae0*/  VIADD R24, R14, 0xc0 ;  /* 0x000000c00e187836 */ /* 0x000fce0000000000 */
.L_x_295:
[----:B------:R-:W0:Y:S01]  /*baf0*/  S2R R12, SR_CgaCtaId ;  /* 0x00000000000c7919 */ /* 0x000e220000008800 */
[----:B------:R-:W-:Y:S01]  /*bb00*/  MOV R7, 0x400 ;  /* 0x0000040000077802 */ /* 0x000fe20000000f00 */
[----:B------:R-:W1:Y:S03]  /*bb10*/  @!P2 LDC R9, c[0x0][0x500] ;  /* 0x00014000ff09ab82 */ /* 0x000e660000000800 */
[----:B0-----:R-:W-:Y:S02]  /*bb20*/  LEA R21, R12, R7, 0x18 ;  /* 0x000000070c157211 */ /* 0x001fe400078ec0ff */
[----:B------:R-:W-:-:S03]  /*bb30*/  SHF.L.U32 R7, R5, 0x1f, RZ ;  /* 0x0000001f05077819 */ /* 0x000fc600000006ff */
[----:B------:R-:W-:-:S04]  /*bb40*/  IMAD R12, R6, 0x8, R21 ;  /* 0x00000008060c7824 */ /* 0x000fc800078e0215 */
[----:B------:R-:W0:Y:S02]  /*bb50*/  SYNCS.PHASECHK.TRANS64.TRYWAIT P1, [R12+URZ+0x10], R7 ;  /* 0x000010070c0075a7 */ /* 0x000e24000802017f */
[----:B01----:R-:W-:Y:S05]  /*bb60*/  @!P1 BRA `(.L_x_292) ;  /* 0x0000000c00909947 */ /* 0x003fea0003800000 */
.L_x_310:
[----:B0-----:R-:W-:Y:S01]  /*bb70*/  PRMT R7, R18, 0x9910, RZ ;  /* 0x0000991012077816 */ /* 0x001fe200000000ff */
[----:B------:R0:W-:Y:S03]  /*bb80*/  @!P2 SYNCS.ARRIVE.TRANS64 RZ, [R12+URZ], R9 ;  /* 0x000000090cffa9a7 */ /* 0x0001e6000800003f */
[----:B------:R-:W-:-:S13]  /*bb90*/  ISETP.NE.AND P1, PT, R7, 0x2, PT ;  /* 0x000000020700780c */ /* 0x000fda0003f25270 */
[----:B0-----:R-:W-:Y:S05]  /*bba0*/  @P1 BRA `(.L_x_293) ;  /* 0x0000000000041947 */ /* 0x001fea0003800000 */
[----:B------:R-:W-:Y:S01]  /*bbb0*/  BPT.TRAP 0x1 ;  /* 0x000000040000795c */ /* 0x000fe20000300000 */
.L_x_293:
[----:B------:R-:W-:Y:S05]  /*bbc0*/  @P0 BRA `(.L_x_294) ;  /* 0x0000000000040947 */ /* 0x000fea0003800000 */
[----:B------:R-:W-:Y:S01]  /*bbd0*/  BPT.TRAP 0x1 ;  /* 0x000000040000795c */ /* 0x000fe20000300000 */
.L_x_294:
[----:B------:R-:W-:Y:S01]  /*bbe0*/  R2UR UR48, R21 ;  /* 0x00000000153072ca */ /* 0x000fe200000e0000 */
[C---:B------:R-:W-:Y:S01]  /*bbf0*/  IMAD R21, R6.reuse, 0x10000, R21 ;  /* 0x0001000006157824 */ /* 0x040fe200078e0215 */
[----:B------:R-:W-:Y:S01]  /*bc00*/  R2UR UR8, R6 ;  /* 0x00000000060872ca */ /* 0x000fe200000e0000 */
[----:B------:R-:W-:Y:S01]  /*bc10*/  UIADD3 UR22, UP0, UR38, 0xf0, URZ ;  /* 0x000000f026167890 */ /* 0x000fe2000ff1e03f */
[----:B------:R-:W-:Y:S01]  /*bc20*/  R2UR UR43, R20 ;  /* 0x00000000142b72ca */ /* 0x000fe200000e0000 */
[----:B------:R-:W-:Y:S01]  /*bc30*/  UIADD3 UR46, UP1, UR38, 0x1f0, URZ ;  /* 0x000001f0262e7890 */ /* 0x000fe2000ff3e03f */
[----:B------:R-:W-:Y:S01]  /*bc40*/  R2UR UR16, R21 ;  /* 0x00000000151072ca */ /* 0x000fe200000e0000 */
[----:B------:R-:W-:Y:S01]  /*bc50*/  UIADD3.X UR23, URZ, UR39, URZ, UP0, !UPT ;  /* 0x000000273f177290 */ /* 0x000fe200087fe43f */
[----:B------:R-:W-:Y:S01]  /*bc60*/  R2UR UR41, R12 ;  /* 0x000000000c2972ca */ /* 0x000fe200000e0000 */
[----:B------:R-:W-:Y:S01]  /*bc70*/  UIADD3.X UR47, URZ, UR39, URZ, UP1, !UPT ;  /* 0x000000273f2f7290 */ /* 0x000fe20008ffe43f */
[----:B------:R-:W-:Y:S01]  /*bc80*/  R2UR UR44, R8 ;  /* 0x00000000082c72ca */ /* 0x000fe200000e0000 */
[----:B------:R-:W-:Y:S01]  /*bc90*/  VIADD R6, R6, 0x1 ;  /* 0x0000000106067836 */ /* 0x000fe20000000000 */
[----:B------:R-:W-:Y:S01]  /*bca0*/  R2UR UR42, R14 ;  /* 0x000000000e2a72ca */ /* 0x000fe200000e0000 */
[----:B------:R-:W-:Y:S01]  /*bcb0*/  UIADD3 UR48, UR48, 0x20100, URZ ;  /* 0x0002010030307890 */ /* 0x000fe2000fffe03f */
[----:B------:R-:W-:Y:S01]  /*bcc0*/  R2UR UR34, R22 ;  /* 0x00000000162272ca */ /* 0x000fe200000e0000 */
[----:B------:R-:W-:Y:S01]  /*bcd0*/  UMOV UR4, 0x0 ;  /* 0x0000000000047882 */ /* 0x000fe20000000000 */
[----:B------:R-:W-:Y:S01]  /*bce0*/  R2UR UR26, R23 ;  /* 0x00000000171a72ca */ /* 0x000fe200000e0000 */
[----:B------:R-:W-:Y:S01]  /*bcf0*/  ULEA UR48, UR8, UR48, 0xf ;  /* 0x0000003008307291 */ /* 0x000fe2000f8e783f */
[----:B------:R-:W-:Y:S01]  /*bd00*/  IADD3 R4, R4, -0x1, RZ ;  /* 0xffffffff04047810 */ /* 0x000fe20007ffe0ff */
[----:B------:R-:W-:Y:S01]  /*bd10*/  UIADD3 UR40, UR16, 0x100, URZ ;  /* 0x0000010010287890 */ /* 0x000fe2000fffe03f */
[----:B------:R-:W-:Y:S01]  /*bd20*/  R2UR UR18, R24 ;  /* 0x00000000181272ca */ /* 0x000fe200000e0000 */
[----:B------:R-:W-:Y:S01]  /*bd30*/  UIADD3 UR32, UR16, 0x4100, URZ ;  /* 0x0000410010207890 */ /* 0x000fe2000fffe03f */
[----:B------:R-:W-:Y:S01]  /*bd40*/  R2UR UR51, R15 ;  /* 0x000000000f3372ca */ /* 0x000fe200000e0000 */
[----:B------:R-:W-:Y:S01]  /*bd50*/  UIADD3 UR24, UR16, 0x8100, URZ ;  /* 0x0000810010187890 */ /* 0x000fe2000fffe03f */
[----:B------:R-:W-:Y:S01]  /*bd60*/  ISETP.GT.AND P3, PT, R4, 0x1, PT ;  /* 0x000000010400780c */ /* 0x000fe20003f64270 */
[----:B------:R-:W-:Y:S01]  /*bd70*/  UIADD3 UR16, UR16, 0xc100, URZ ;  /* 0x0000c10010107890 */ /* 0x000fe2000fffe03f */
[----:B------:R-:W-:Y:S01]  /*bd80*/  ISETP.NE.AND P1, PT, R6, 0x2, PT ;  /* 0x000000020600780c */ /* 0x000fe20003f25270 */
[----:B------:R-:W-:Y:S01]  /*bd90*/  UIADD3 UR10, UR43, 0x40, URZ ;  /* 0x000000402b0a7890 */ /* 0x000fe2000fffe03f */
[----:B------:R-:W-:Y:S01]  /*bda0*/  VIADD R20, R20, 0x80 ;  /* 0x0000008014147836 */ /* 0x000fe20000000000 */
[----:B------:R-:W-:Y:S01]  /*bdb0*/  UIADD3 UR8, UR48, 0x4000, URZ ;  /* 0x0000400030087890 */ /* 0x000fe2000fffe03f */
[----:B------:R-:W-:Y:S01]  /*bdc0*/  SEL R12, RZ, 0x1, P1 ;  /* 0x00000001ff0c7807 */ /* 0x000fe20000800000 */
[----:B------:R-:W-:Y:S01]  /*bdd0*/  UMOV UR5, 0x10000000 ;  /* 0x1000000000057882 */ /* 0x000fe20000000000 */
[----:B------:R-:W-:Y:S01]  /*bde0*/  UMOV UR33, UR41 ;  /* 0x0000002900217c82 */ /* 0x000fe20008000000 */
[----:B------:R-:W-:Y:S01]  /*bdf0*/  UMOV UR35, UR43 ;  /* 0x0000002b00237c82 */ /* 0x000fe20008000000 */
[----:B------:R-:W-:Y:S01]  /*be00*/  UMOV UR36, UR44 ;  /* 0x0000002c00247c82 */ /* 0x000fe20008000000 */
[----:B------:R-:W-:Y:S01]  /*be10*/  UMOV UR25, UR41 ;  /* 0x0000002900197c82 */ /* 0x000fe20008000000 */
[----:B------:R-:W-:Y:S01]  /*be20*/  UMOV UR27, UR43 ;  /* 0x0000002b001b7c82 */ /* 0x000fe20008000000 */
[----:B------:R-:W-:Y:S01]  /*be30*/  UMOV UR28, UR44 ;  /* 0x0000002c001c7c82 */ /* 0x000fe20008000000 */
[----:B------:R0:W-:Y:S01]  /*be40*/  UTMALDG.3D [UR40], [UR22], desc[UR4] ;  /* 0x00000428160075b4 */ /* 0x0001e20008011000 */
[----:B------:R-:W-:Y:S01]  /*be50*/  UMOV UR17, UR41 ;  /* 0x0000002900117c82 */ /* 0x000fe20008000000 */
        /* <DEDUP_REMOVED lines=9> */
[----:B------:R-:W-:-:S02]  /*bef0*/  LOP3.LUT R5, R5, R12, RZ, 0x3c, !PT ;  /* 0x0000000c05057212 */ /* 0x000fc400078e3cff */
[----:B------:R-:W-:Y:S01]  /*bf00*/  SEL R6, R6, RZ, P1 ;  /* 0x000000ff06067207 */ /* 0x000fe20000800000 */
[----:B------:R0:W-:Y:S01]  /*bf10*/  UTMALDG.3D [UR24], [UR22], desc[UR4] ;  /* 0x00000418160075b4 */ /* 0x0001e20008011000 */
[----:B------:R0:W-:Y:S01]  /*bf20*/  UTMALDG.3D [UR16], [UR22], desc[UR4] ;  /* 0x00000410160075b4 */ /* 0x0001e20008011000 */
[----:B------:R0:W-:Y:S01]  /*bf30*/  UTMALDG.3D [UR48], [UR46], desc[UR4] ;  /* 0x000004302e0075b4 */ /* 0x0001e20008011000 */
[----:B------:R0:W-:Y:S02]  /*bf40*/  UTMALDG.3D [UR8], [UR46], desc[UR4] ;  /* 0x000004082e0075b4 */ /* 0x0001e40008011000 */
[----:B0-----:R-:W-:Y:S05]  /*bf50*/  @P3 BRA `(.L_x_295) ;  /* 0xfffffff800e43947 */ /* 0x001fea000383ffff */
.L_x_291:
[----:B------:R-:W-:Y:S05]  /*bf60*/  BSYNC B1 ;  /* 0x0000000000017941 */ /* 0x000fea0003800000 */
.L_x_290:
[----:B------:R-:W-:Y:S01]  /*bf70*/  LOP3.LUT P3, RZ, R11, 0xff, RZ, 0xc0, !PT ;  /* 0x000000ff0bff7812 */ /* 0x000fe2000786c0ff */
[----:B------:R-:W-:Y:S01]  /*bf80*/  IMAD.IADD R0, R13, 0x1, R0 ;  /* 0x000000010d007824 */ /* 0x000fe200078e0200 */
[----:B------:R-:W-:Y:S01]  /*bf90*/  IADD3 R16, P4, R16, UR30, RZ ;  /* 0x0000001e10107c10 */ /* 0x000fe2000ff9e0ff */
[----:B------:R-:W-:Y:S01]  /*bfa0*/  ULDC.64 UR4, c[0x0][0x650] ;  /* 0x0001940000047ab9 */ /* 0x000fe20000000a00 */
[----:B------:R-:W-:Y:S01]  /*bfb0*/  BSSY B1, `(.L_x_296) ;  /* 0x000006b000017945 */ /* 0x000fe20003800000 */
[----:B------:R-:W-:Y:S01]  /*bfc0*/  IMAD.MOV.U32 R7, RZ, RZ, -0x1 ;  /* 0xffffffffff077424 */ /* 0x000fe200078e00ff */
[----:B------:R-:W-:Y:S01]  /*bfd0*/  SHF.R.U32.HI R4, RZ, 0x1, R0 ;  /* 0x00000001ff047819 */ /* 0x000fe20000011600 */
[----:B------:R-:W-:Y:S01]  /*bfe0*/  IMAD.MOV.U32 R9, RZ, RZ, -0x1 ;  /* 0xffffffffff097424 */ /* 0x000fe200078e00ff */
[----:B------:R-:W-:Y:S01]  /*bff0*/  ISETP.GT.U32.AND P1, PT, R0, 0x1, PT ;  /* 0x000000010000780c */ /* 0x000fe20003f24070 */
[----:B------:R-:W-:Y:S01]  /*c000*/  IMAD.MOV.U32 R8, RZ, RZ, -0x1 ;  /* 0xffffffffff087424 */ /* 0x000fe200078e00ff */
[----:B------:R-:W-:-:S02]  /*c010*/  LOP3.LUT R4, R4, 0x1, RZ, 0xc0, !PT ;  /* 0x0000000104047812 */ /* 0x000fc400078ec0ff */
[----:B------:R-:W-:Y:S01]  /*c020*/  ISETP.LT.U32.AND P1, PT, R13, 0x2, P1 ;  /* 0x000000020d00780c */ /* 0x000fe20000f21070 */
[----:B------:R-:W0:Y:S01]  /*c030*/  @P3 S2R R6, SR_CgaCtaId ;  /* 0x0000000000063919 */ /* 0x000e220000008800 */
[----:B------:R-:W-:Y:S02]  /*c040*/  @P3 MOV R5, 0x400 ;  /* 0x0000040000053802 */ /* 0x000fe40000000f00 */
[----:B------:R-:W-:Y:S02]  /*c050*/  IADD3.X R17, R17, UR14, RZ, P4, !PT ;  /* 0x0000000e11117c10 */ /* 0x000fe4000a7fe4ff */
[----:B------:R-:W-:Y:S02]  /*c060*/  ISETP.GE.U32.AND P4, PT, R16, UR4, PT ;  /* 0x0000000410007c0c */ /* 0x000fe4000bf86070 */
[----:B------:R-:W-:Y:S02]  /*c070*/  LOP3.LUT R0, R0, 0x1, RZ, 0xc0, !PT ;  /* 0x0000000100007812 */ /* 0x000fe400078ec0ff */
[----:B------:R-:W-:-:S02]  /*c080*/  PRMT R11, RZ, 0x7610, R11 ;  /* 0x00007610ff0b7816 */ /* 0x000fc4000000000b */
[----:B0-----:R-:W-:-:S04]  /*c090*/  @P3 LEA R5, R6, R5, 0x18 ;  /* 0x0000000506053211 */ /* 0x001fc800078ec0ff */
[----:B------:R0:W-:Y:S01]  /*c0a0*/  @P3 SYNCS.ARRIVE.TRANS64.A1T0 RZ, [R5+URZ+0x38], RZ ;  /* 0x000038ff05ff39a7 */ /* 0x0001e2000810003f */
[----:B------:R-:W-:Y:S02]  /*c0b0*/  ISETP.NE.U32.AND P3, PT, R4, 0x1, PT ;  /* 0x000000010400780c */ /* 0x000fe40003f65070 */
[----:B------:R-:W-:Y:S02]  /*c0c0*/  SEL R4, RZ, 0x1, !P1 ;  /* 0x00000001ff047807 */ /* 0x000fe40004800000 */
[----:B------:R-:W-:Y:S02]  /*c0d0*/  ISETP.GE.U32.AND.EX P1, PT, R17, UR5, PT, P4 ;  /* 0x0000000511007c0c */ /* 0x000fe4000bf26140 */
[----:B------:R-:W-:-:S04]  /*c0e0*/  ISETP.GT.U32.AND P3, PT, R13, 0x1, !P3 ;  /* 0x000000010d00780c */ /* 0x000fc80005f64070 */
[----:B0-----:R-:W-:-:S04]  /*c0f0*/  SEL R5, RZ, 0x1, !P3 ;  /* 0x00000001ff057807 */ /* 0x001fc80005800000 */
[--C-:B------:R-:W-:Y:S02]  /*c100*/  LOP3.LUT R3, R5, R3, R4.reuse, 0x96, !PT ;  /* 0x0000000305037212 */ /* 0x100fe400078e9604 */
[----:B------:R-:W-:Y:S01]  /*c110*/  PRMT R4, RZ, 0x7610, R4 ;  /* 0x00007610ff047816 */ /* 0x000fe20000000004 */
[----:B------:R-:W-:Y:S06]  /*c120*/  @P1 BRA `(.L_x_297) ;  /* 0x00000004004c1947 */ /* 0x000fec0003800000 */
[----:B------:R-:W-:Y:S01]  /*c130*/  ULDC.64 UR4, c[0x0][0x628] ;  /* 0x00018a0000047ab9 */ /* 0x000fe20000000a00 */
[----:B------:R-:W0:Y:S01]  /*c140*/  S2R R14, SR_CTAID.X ;  /* 0x00000000000e7919 */ /* 0x000e220000002500 */
[----:B------:R-:W-:Y:S01]  /*c150*/  ISETP.NE.U32.AND P1, PT, RZ, UR4, PT ;  /* 0x00000004ff007c0c */ /* 0x000fe2000bf25070 */
[----:B------:R-:W-:Y:S01]  /*c160*/  ULDC UR9, c[0x0][0x630] ;  /* 0x00018c0000097ab9 */ /* 0x000fe20000000800 */
[----:B------:R-:W-:Y:S01]  /*c170*/  MOV R4, R16 ;  /* 0x0000001000047202 */ /* 0x000fe20000000f00 */
[----:B------:R-:W1:Y:S01]  /*c180*/  S2R R12, SR_CTAID.Y ;  /* 0x00000000000c7919 */ /* 0x000e620000002600 */
[----:B------:R-:W-:Y:S01]  /*c190*/  ISETP.NE.AND.EX P1, PT, RZ, UR5, PT, P1 ;  /* 0x00000005ff007c0c */ /* 0x000fe2000bf25310 */
[----:B------:R-:W-:-:S12]  /*c1a0*/  IMAD.MOV.U32 R5, RZ, RZ, R17 ;  /* 0x000000ffff057224 */ /* 0x000fd800078e0011 */
[----:B------:R-:W-:Y:S05]  /*c1b0*/  @!P1 BRA `(.L_x_298) ;  /* 0x0000000000289947 */ /* 0x000fea0003800000 */
[----:B------:R-:W-:Y:S02]  /*c1c0*/  ULDC UR8, c[0x0][0x634] ;  /* 0x00018d0000087ab9 */ /* 0x000fe40000000800 */
[----:B------:R-:W-:-:S05]  /*c1d0*/  IADD3 R9, P1, R16, UR8, RZ ;  /* 0x0000000810097c10 */ /* 0x000fca000ff3e0ff */
[----:B------:R-:W-:-:S04]  /*c1e0*/  IMAD.X R15, RZ, RZ, R17, P1 ;  /* 0x000000ffff0f7224 */ /* 0x000fc800008e0611 */
[----:B------:R-:W-:-:S04]  /*c1f0*/  IMAD.WIDE.U32 R6, R15, UR4, RZ ;  /* 0x000000040f067c25 */ /* 0x000fc8000f8e00ff */
[----:B------:R-:W-:-:S04]  /*c200*/  IMAD.WIDE.U32 R6, P1, R9, UR5, R6 ;  /* 0x0000000509067c25 */ /* 0x000fc8000f820006 */
[----:B------:R-:W-:-:S04]  /*c210*/  IMAD.WIDE.U32 R8, R9, UR4, RZ ;  /* 0x0000000409087c25 */ /* 0x000fc8000f8e00ff */
[----:B------:R-:W-:Y:S01]  /*c220*/  IMAD.X R5, RZ, RZ, RZ, P1 ;  /* 0x000000ffff057224 */ /* 0x000fe200008e06ff */
[----:B------:R-:W-:Y:S01]  /*c230*/  IADD3 RZ, P1, R9, R6, RZ ;  /* 0x0000000609ff7210 */ /* 0x000fe20007f3e0ff */
[----:B------:R-:W-:-:S04]  /*c240*/  IMAD.MOV.U32 R4, RZ, RZ, R7 ;  /* 0x000000ffff047224 */ /* 0x000fc800078e0007 */
[----:B------:R-:W-:-:S08]  /*c250*/  IMAD.WIDE.U32.X R4, R15, UR5, R4, P1 ;  /* 0x000000050f047c25 */ /* 0x000fd000088e0404 */
.L_x_298:
[--C-:B------:R-:W-:Y:S01]  /*c260*/  SHF.R.U64 R8, R4, UR9, R5.reuse ;  /* 0x0000000904087c19 */ /* 0x100fe20008001205 */
[----:B------:R-:W-:Y:S01]  /*c270*/  ULDC.64 UR4, c[0x0][0x620] ;  /* 0x0001880000047ab9 */ /* 0x000fe20000000a00 */
[----:B------:R-:W-:Y:S01]  /*c280*/  SHF.R.U32.HI R4, RZ, UR9, R5 ;  /* 0x00000009ff047c19 */ /* 0x000fe20008011605 */
[----:B------:R-:W2:Y:S01]  /*c290*/  LDC R25, c[0x0][0x144] ;  /* 0x00005100ff197b82 */ /* 0x000ea20000000800 */
[----:B------:R-:W-:Y:S01]  /*c2a0*/  IADD3 R7, P1, RZ, -R8, RZ ;  /* 0x80000008ff077210 */ /* 0x000fe20007f3e0ff */
[----:B------:R-:W-:Y:S01]  /*c2b0*/  ULDC.64 UR10, c[0x0][0x640] ;  /* 0x00019000000a7ab9 */ /* 0x000fe20000000a00 */
[----:B0-----:R-:W-:Y:S01]  /*c2c0*/  I2FP.F32.U32 R9, R14 ;  /* 0x0000000e00097245 */ /* 0x001fe20000201000 */
[----:B------:R-:W-:Y:S02]  /*c2d0*/  ULDC UR8, c[0x0][0x608] ;  /* 0x0001820000087ab9 */ /* 0x000fe40000000800 */
[----:B------:R-:W-:Y:S01]  /*c2e0*/  IMAD.X R4, RZ, RZ, ~R4, P1 ;  /* 0x000000ffff047224 */ /* 0x000fe200008e0e04 */
[----:B------:R-:W-:Y:S01]  /*c2f0*/  ISETP.NE.U32.AND P1, PT, RZ, UR10, PT ;  /* 0x0000000aff007c0c */ /* 0x000fe2000bf25070 */
[----:B------:R-:W0:Y:S02]  /*c300*/  LDC R21, c[0x0][0x148] ;  /* 0x00005200ff157b82 */ /* 0x000e240000000800 */
[----:B------:R-:W-:Y:S01]  /*c310*/  IMAD R6, R4, UR4, RZ ;  /* 0x0000000404067c24 */ /* 0x000fe2000f8e02ff */
[----:B------:R-:W-:Y:S01]  /*c320*/  ISETP.NE.AND.EX P1, PT, RZ, UR11, PT, P1 ;  /* 0x0000000bff007c0c */ /* 0x000fe2000bf25310 */
[----:B------:R-:W-:Y:S01]  /*c330*/  IMAD.WIDE.U32 R4, R7, UR4, R16 ;  /* 0x0000000407047c25 */ /* 0x000fe2000f8e0010 */
[----:B------:R-:W-:-:S03]  /*c340*/  ULDC UR4, c[0x0][0x150] ;  /* 0x0000540000047ab9 */ /* 0x000fc60000000800 */
[----:B------:R-:W-:Y:S02]  /*c350*/  IMAD R7, R7, UR5, R6 ;  /* 0x0000000507077c24 */ /* 0x000fe4000f8e0206 */
[----:B------:R-:W-:Y:S01]  /*c360*/  FMUL R6, R9, UR4 ;  /* 0x0000000409067c20 */ /* 0x000fe20008400000 */
[----:B------:R-:W-:Y:S01]  /*c370*/  ULDC UR4, c[0x0][0x618] ;  /* 0x0001860000047ab9 */ /* 0x000fe20000000800 */
[----:B------:R-:W-:Y:S01]  /*c380*/  ULDC UR5, c[0x0][0x154] ;  /* 0x0000550000057ab9 */ /* 0x000fe20000000800 */
[----:B------:R-:W-:-:S03]  /*c390*/  IADD3 R5, R5, R7, RZ ;  /* 0x0000000705057210 */ /* 0x000fc60007ffe0ff */
[----:B------:R-:W3:Y:S01]  /*c3a0*/  F2I.U32.TRUNC.NTZ R6, R6 ;  /* 0x0000000600067305 */ /* 0x000ee2000020f000 */
[----:B------:R-:W-:Y:S02]  /*c3b0*/  SHF.R.U64 R9, R4, UR4, R5 ;  /* 0x0000000404097c19 */ /* 0x000fe40008001205 */
[----:B-1----:R-:W-:-:S05]  /*c3c0*/  I2FP.F32.U32 R4, R12 ;  /* 0x0000000c00047245 */ /* 0x002fca0000201000 */
[----:B------:R-:W-:Y:S01]  /*c3d0*/  FMUL R22, R4, UR5 ;  /* 0x0000000504167c20 */ /* 0x000fe20008400000 */
[----:B------:R-:W-:Y:S01]  /*c3e0*/  SHF.R.U32.HI R4, RZ, UR4, R5 ;  /* 0x00000004ff047c19 */ /* 0x000fe20008011605 */
[----:B------:R-:W-:-:S03]  /*c3f0*/  ULDC UR4, c[0x0][0x658] ;  /* 0x0001960000047ab9 */ /* 0x000fc60000000800 */
[--C-:B------:R-:W-:Y:S01]  /*c400*/  SHF.R.U64 R20, R9, UR8, R4.reuse ;  /* 0x0000000809147c19 */ /* 0x100fe20008001204 */
[----:B------:R-:W1:Y:S01]  /*c410*/  F2I.U32.TRUNC.NTZ R22, R22 ;  /* 0x0000001600167305 */ /* 0x000e62000020f000 */
[----:B------:R-:W-:Y:S01]  /*c420*/  SHF.R.U32.HI R5, RZ, UR8, R4 ;  /* 0x00000008ff057c19 */ /* 0x000fe20008011604 */
[----:B---3--:R-:W-:-:S03]  /*c430*/  IMAD.MOV R6, RZ, RZ, -R6 ;  /* 0x000000ffff067224 */ /* 0x008fc600078e0a06 */
[--C-:B------:R-:W-:Y:S01]  /*c440*/  SHF.R.U64 R15, R20, UR4, R5.reuse ;  /* 0x00000004140f7c19 */ /* 0x100fe20008001205 */
[----:B--2---:R-:W-:Y:S01]  /*c450*/  IMAD R14, R25, R6, R14 ;  /* 0x00000006190e7224 */ /* 0x004fe200078e020e */
[----:B------:R-:W-:-:S03]  /*c460*/  SHF.R.U32.HI R23, RZ, UR4, R5 ;  /* 0x00000004ff177c19 */ /* 0x000fc60008011605 */
[----:B------:R-:W-:Y:S02]  /*c470*/  IMAD.MOV.U32 R4, RZ, RZ, R15 ;  /* 0x000000ffff047224 */ /* 0x000fe400078e000f */
[----:B------:R-:W-:Y:S01]  /*c480*/  IMAD.MOV.U32 R5, RZ, RZ, R23 ;  /* 0x000000ffff057224 */ /* 0x000fe200078e0017 */
[----:B-1----:R-:W-:Y:S06]  /*c490*/  @!P1 BRA `(.L_x_299) ;  /* 0x0000000000289947 */ /* 0x002fec0003800000 */
[----:B------:R-:W-:Y:S02]  /*c4a0*/  ULDC UR4, c[0x0][0x64c] ;  /* 0x0001930000047ab9 */ /* 0x000fe40000000800 */
[----:B------:R-:W-:-:S05]  /*c4b0*/  IADD3 R5, P1, R15, UR4, RZ ;  /* 0x000000040f057c10 */ /* 0x000fca000ff3e0ff */
[----:B------:R-:W-:-:S04]  /*c4c0*/  IMAD.X R23, RZ, RZ, R23, P1 ;  /* 0x000000ffff177224 */ /* 0x000fc800008e0617 */
[----:B------:R-:W-:-:S04]  /*c4d0*/  IMAD.WIDE.U32 R6, R23, UR10, RZ ;  /* 0x0000000a17067c25 */ /* 0x000fc8000f8e00ff */
[----:B------:R-:W-:-:S04]  /*c4e0*/  IMAD.WIDE.U32 R6, P1, R5, UR11, R6 ;  /* 0x0000000b05067c25 */ /* 0x000fc8000f820006 */
[----:B------:R-:W-:Y:S01]  /*c4f0*/  IMAD.WIDE.U32 R4, R5, UR10, RZ ;  /* 0x0000000a05047c25 */ /* 0x000fe2000f8e00ff */
[----:B------:R-:W-:-:S04]  /*c500*/  MOV R4, R7 ;  /* 0x0000000700047202 */ /* 0x000fc80000000f00 */
[----:B------:R-:W-:Y:S01]  /*c510*/  IADD3 RZ, P3, R5, R6, RZ ;  /* 0x0000000605ff7210 */ /* 0x000fe20007f7e0ff */
[----:B------:R-:W-:-:S04]  /*c520*/  IMAD.X R5, RZ, RZ, RZ, P1 ;  /* 0x000000ffff057224 */ /* 0x000fc800008e06ff */
[----:B------:R-:W-:-:S08]  /*c530*/  IMAD.WIDE.U32.X R4, R23, UR11, R4, P3 ;  /* 0x0000000b17047c25 */ /* 0x000fd000098e0404 */
.L_x_299:
[----:B------:R-:W-:Y:S01]  /*c540*/  ISETP.NE.AND P1, PT, R2, 0x1, PT ;  /* 0x000000010200780c */ /* 0x000fe20003f25270 */
[----:B------:R-:W-:Y:S01]  /*c550*/  ULDC UR4, c[0x0][0x648] ;  /* 0x0001920000047ab9 */ /* 0x000fe20000000800 */
[----:B------:R-:W-:Y:S01]  /*c560*/  LOP3.LUT R20, R20, UR13, RZ, 0xc0, !PT ;  /* 0x0000000d14147c12 */ /* 0x000fe2000f8ec0ff */
[----:B------:R-:W-:Y:S01]  /*c570*/  IMAD.MOV R22, RZ, RZ, -R22 ;  /* 0x000000ffff167224 */ /* 0x000fe200078e0a16 */
[----:B------:R-:W-:Y:S01]  /*c580*/  SHF.R.U64 R5, R4, UR4, R5 ;  /* 0x0000000404057c19 */ /* 0x000fe20008001205 */
[----:B------:R-:W-:Y:S01]  /*c590*/  ULDC UR4, c[0x0][0x638] ;  /* 0x00018e0000047ab9 */ /* 0x000fe20000000800 */
[----:B------:R-:W-:Y:S01]  /*c5a0*/  LOP3.LUT R6, R9, UR6, RZ, 0xc0, !PT ;  /* 0x0000000609067c12 */ /* 0x000fe2000f8ec0ff */
[----:B------:R-:W-:Y:S02]  /*c5b0*/  ULDC UR5, c[0x0][0x610] ;  /* 0x0001840000057ab9 */ /* 0x000fe40000000800 */
[----:B------:R-:W-:Y:S02]  /*c5c0*/  IMAD.MOV R4, RZ, RZ, -R5 ;  /* 0x000000ffff047224 */ /* 0x000fe400078e0a05 */
[----:B------:R-:W-:-:S02]  /*c5d0*/  IMAD R5, R5, UR7, R20 ;  /* 0x0000000705057c24 */ /* 0x000fc4000f8e0214 */
[----:B0-----:R-:W-:Y:S02]  /*c5e0*/  @P1 IMAD R14, R21, R22, R12 ;  /* 0x00000016150e1224 */ /* 0x001fe400078e020c */
[----:B------:R-:W-:Y:S01]  /*c5f0*/  IMAD R15, R4, UR4, R15 ;  /* 0x00000004040f7c24 */ /* 0x000fe2000f8e020f */
[----:B------:R-:W-:Y:S01]  /*c600*/  ULDC UR4, c[0x0][0x600] ;  /* 0x0001800000047ab9 */ /* 0x000fe20000000800 */
[----:B------:R-:W-:Y:S02]  /*c610*/  IMAD R14, R5, UR5, R14 ;  /* 0x00000005050e7c24 */ /* 0x000fe4000f8e020e */
[----:B------:R-:W-:Y:S02]  /*c620*/  IMAD R15, R15, UR4, R6 ;  /* 0x000000040f0f7c24 */ /* 0x000fe4000f8e0206 */
[----:B------:R-:W-:-:S03]  /*c630*/  IMAD.MOV.U32 R4, RZ, RZ, 0x1 ;  /* 0x00000001ff047424 */ /* 0x000fc600078e00ff */
[----:B------:R-:W-:Y:S02]  /*c640*/  SEL R9, R15, R14, !P1 ;  /* 0x0000000e0f097207 */ /* 0x000fe40004800000 */
[----:B------:R-:W-:-:S07]  /*c650*/  SEL R7, R14, R15, !P1 ;  /* 0x0000000f0e077207 */ /* 0x000fce0004800000 */
.L_x_297:
[----:B------:R-:W-:Y:S05]  /*c660*/  BSYNC B1 ;  /* 0x0000000000017941 */ /* 0x000fea0003800000 */
.L_x_296:
[----:B------:R-:W-:-:S13]  /*c670*/  LOP3.LUT P1, RZ, R4, 0xff, RZ, 0xc0, !PT ;  /* 0x000000ff04ff7812 */ /* 0x000fda000782c0ff */
[----:B------:R-:W-:Y:S05]  /*c680*/  @P1 BRA `(.L_x_300) ;  /* 0xfffffff000d41947 */ /* 0x000fea000383ffff */
[----:B------:R-:W-:Y:S05]  /*c690*/  BSYNC B0 ;  /* 0x0000000000007941 */ /* 0x000fea0003800000 */
.L_x_288:
[----:B------:R-:W-:-:S03]  /*c6a0*/  UMOV UR4, 0xffffffff ;  /* 0xffffffff00047882 */ /* 0x000fc60000000000 */
[----:B------:R-:W-:Y:S05]  /*c6b0*/  BRA.DIV UR4, `(.L_x_301) ;  /* 0x0000000204d07947 */ /* 0x000fea000b800000 */
[----:B------:R-:W-:-:S13]  /*c6c0*/  ELECT P6, URZ, PT ;  /* 0x00000000003f782f */ /* 0x000fda00038c0000 */
.L_x_313:
[----:B------:R-:W-:Y:S04]  /*c6d0*/  BSSY B0, `(.L_x_302) ;  /* 0x0000019000007945 */ /* 0x000fe80003800000 */
[----:B------:R-:W-:Y:S05]  /*c6e0*/  @!P6 BRA `(.L_x_303) ;  /* 0x00000000005ce947 */ /* 0x000fea0003800000 */
[----:B------:R-:W-:-:S04]  /*c6f0*/  LOP3.LUT R19, R19, 0x2, RZ, 0xfc, !PT ;  /* 0x0000000213137812 */ /* 0x000fc800078efcff */
[----:B------:R-:W-:-:S13]  /*c700*/  ISETP.NE.AND P0, PT, R19, 0x3, PT ;  /* 0x000000031300780c */ /* 0x000fda0003f05270 */
[----:B------:R-:W-:Y:S05]  /*c710*/  @!P0 BRA `(.L_x_304) ;  /* 0x0000000000048947 */ /* 0x000fea0003800000 */
[----:B------:R-:W-:Y:S01]  /*c720*/  BPT.TRAP 0x1 ;  /* 0x000000040000795c */ /* 0x000fe20000300000 */
.L_x_304:
[----:B------:R-:W0:Y:S01]  /*c730*/  S2R R5, SR_CgaCtaId ;  /* 0x0000000000057919 */ /* 0x000e220000008800 */
[----:B------:R-:W-:Y:S02]  /*c740*/  MOV R2, 0x400 ;  /* 0x0000040000027802 */ /* 0x000fe40000000f00 */
[----:B------:R-:W-:Y:S02]  /*c750*/  SHF.L.U32 R4, R3, 0x1f, RZ ;  /* 0x0000001f03047819 */ /* 0x000fe400000006ff */
[----:B0-----:R-:W-:-:S05]  /*c760*/  LEA R5, R5, R2, 0x18 ;  /* 0x0000000205057211 */ /* 0x001fca00078ec0ff */
[----:B------:R-:W-:-:S04]  /*c770*/  VIADD R5, R5, 0x10 ;  /* 0x0000001005057836 */ /* 0x000fc80000000000 */
[C---:B------:R-:W-:Y:S01]  /*c780*/  IMAD R7, R0.reuse, 0x8, R5 ;  /* 0x0000000800077824 */ /* 0x040fe200078e0205 */
[----:B------:R-:W-:-:S03]  /*c790*/  IADD3 R0, R0, 0x1, RZ ;  /* 0x0000000100007810 */ /* 0x000fc60007ffe0ff */
[----:B------:R-:W0:Y:S01]  /*c7a0*/  SYNCS.PHASECHK.TRANS64.TRYWAIT P0, [R7+URZ], R4 ;  /* 0x00000004070075a7 */ /* 0x000e22000800017f */
[----:B------:R-:W-:-:S04]  /*c7b0*/  ISETP.NE.AND P1, PT, R0, 0x2, PT ;  /* 0x000000020000780c */ /* 0x000fc80003f25270 */
[----:B------:R-:W-:Y:S02]  /*c7c0*/  SEL R2, RZ, 0x1, P1 ;  /* 0x00000001ff027807 */ /* 0x000fe40000800000 */
[----:B------:R-:W-:Y:S02]  /*c7d0*/  SEL R0, R0, RZ, P1 ;  /* 0x000000ff00007207 */ /* 0x000fe40000800000 */
[----:B------:R-:W-:Y:S01]  /*c7e0*/  LOP3.LUT R2, R3, R2, RZ, 0x3c, !PT ;  /* 0x0000000203027212 */ /* 0x000fe200078e3cff */
[----:B0-----:R-:W-:Y:S06]  /*c7f0*/  @!P0 BRA `(.L_x_305) ;  /* 0x0000000000a08947 */ /* 0x001fec0003800000 */
.L_x_314:
[----:B------:R-:W-:Y:S01]  /*c800*/  IMAD R5, R0, 0x8, R5 ;  /* 0x0000000800057824 */ /* 0x000fe200078e0205 */
[----:B------:R-:W-:-:S07]  /*c810*/  SHF.L.U32 R0, R2, 0x1f, RZ ;  /* 0x0000001f02007819 */ /* 0x000fce00000006ff */
.L_x_306:
[----:B-1----:R1:W2:Y:S02]  /*c820*/  SYNCS.PHASECHK.TRANS64.TRYWAIT P0, [R5+URZ], R0 ;  /* 0x00000000050075a7 */ /* 0x0022a4000800017f */
[----:B--2---:R-:W-:Y:S05]  /*c830*/  @!P0 NANOSLEEP.SYNCS 0x989680 ;  /* 0x009896800000895d */ /* 0x004fea0003900000 */
[----:B------:R-:W2:Y:S02]  /*c840*/  @!P0 SYNCS.PHASECHK.TRANS64 P0, [R5+URZ], R0 ;  /* 0x00000000050085a7 */ /* 0x000ea4000800007f */
[----:B--2---:R-:W-:Y:S05]  /*c850*/  @!P0 BRA `(.L_x_306) ;  /* 0xfffffffc00f08947 */ /* 0x004fea000383ffff */
.L_x_303:
[----:B------:R-:W-:Y:S05]  /*c860*/  BSYNC B0 ;  /* 0x0000000000007941 */ /* 0x000fea0003800000 */
.L_x_302:
[----:B------:R-:W-:Y:S05]  /*c870*/  EXIT ;  /* 0x000000000000794d */ /* 0x000fea0003800000 */
.L_x_17:
[----:B---3--:R3:W4:Y:S02]  /*c880*/  SYNCS.PHASECHK.TRANS64.TRYWAIT P1, [R3+URZ], R0 ;  /* 0x00000000030075a7 */ /* 0x008724000802017f */
[----:B----4-:R-:W-:Y:S05]  /*c890*/  @!P1 NANOSLEEP.SYNCS 0x989680 ;  /* 0x009896800000995d */ /* 0x010fea0003900000 */
[----:B------:R-:W4:Y:S02]  /*c8a0*/  @!P1 SYNCS.PHASECHK.TRANS64 P1, [R3+URZ], R0 ;  /* 0x00000000030095a7 */ /* 0x000f24000802007f */
[----:B----4-:R-:W-:Y:S05]  /*c8b0*/  @!P1 BRA `(.L_x_17) ;  /* 0xfffffffc00f09947 */ /* 0x010fea000383ffff */
[----:B------:R-:W-:Y:S05]  /*c8c0*/  BRA `(.L_x_16) ;  /* 0xffffff4800407947 */ /* 0x000fea000383ffff */
.L_x_22:
[----:B-1----:R-:W-:-:S04]  /*c8d0*/  IMAD.U32 R4, RZ, RZ, UR8 ;  /* 0x00000008ff047e24 */ /* 0x002fc8000f8e00ff */
[----:B------:R1:W2:Y:S03]  /*c8e0*/  SYNCS.PHASECHK.TRANS64.TRYWAIT P1, [R4+URZ], R3 ;  /* 0x00000003040075a7 */ /* 0x0002a6000802017f */
[----:B--2---:R-:W-:Y:S05]  /*c8f0*/  @!P1 NANOSLEEP.SYNCS 0x989680 ;  /* 0x009896800000995d */ /* 0x004fea0003900000 */
[----:B------:R-:W2:Y:S02]  /*c900*/  @!P1 SYNCS.PHASECHK.TRANS64 P1, [R4+URZ], R3 ;  /* 0x00000003040095a7 */ /* 0x000ea4000802007f */
[----:B--2---:R-:W-:Y:S05]  /*c910*/  @!P1 BRA `(.L_x_22) ;  /* 0xfffffffc00ec9947 */ /* 0x004fea000383ffff */
[----:B------:R-:W-:Y:S05]  /*c920*/  BRA `(.L_x_21) ;  /* 0xffffff5000307947 */ /* 0x000fea000383ffff */
.L_x_289:
[----:B------:R-:W-:Y:S01]  /*c930*/  BSSY B1, `(.L_x_307) ;  /* 0x0000006000017945 */ /* 0x000fe20003800000 */
[----:B------:R-:W-:-:S07]  /*c940*/  IMAD.MOV.U32 R15, RZ, RZ, -0x1 ;  /* 0xffffffffff0f7424 */ /* 0x000fce00078e00ff */
[----:B------:R-:W-:Y:S05]  /*c950*/  WARPSYNC.COLLECTIVE R15, `(.L_x_308) ;  /* 0x000000000f0c7348 */ /* 0x000fea0003c00000 */
[----:B------:R-:W-:Y:S02]  /*c960*/  ELECT P6, UR62, PT ;  /* 0x00000000003e782f */ /* 0x000fe400038c0000 */
[----:B------:R-:W-:Y:S01]  /*c970*/  MOV R14, UR62 ;  /* 0x0000003e000e7c02 */ /* 0x000fe20008000f00 */
[----:B------:R-:W-:Y:S10]  /*c980*/  ENDCOLLECTIVE ;  /* 0x000000000000791b */ /* 0x000ff40003800000 */
.L_x_308:
[----:B------:R-:W-:Y:S05]  /*c990*/  BSYNC B1 ;  /* 0x0000000000017941 */ /* 0x000fea0003800000 */
.L_x_307:
[----:B------:R-:W-:Y:S05]  /*c9a0*/  BRA `(.L_x_309) ;  /* 0xfffffff000187947 */ /* 0x000fea000383ffff */
.L_x_292:
[----:B0-----:R0:W1:Y:S02]  /*c9b0*/  SYNCS.PHASECHK.TRANS64.TRYWAIT P1, [R12+URZ+0x10], R7 ;  /* 0x000010070c0075a7 */ /* 0x001064000802017f */
[----:B-1----:R-:W-:Y:S05]  /*c9c0*/  @!P1 NANOSLEEP.SYNCS 0x989680 ;  /* 0x009896800000995d */ /* 0x002fea0003900000 */
[----:B------:R-:W1:Y:S02]  /*c9d0*/  @!P1 SYNCS.PHASECHK.TRANS64 P1, [R12+URZ+0x10], R7 ;  /* 0x000010070c0095a7 */ /* 0x000e64000802007f */
[----:B-1----:R-:W-:Y:S05]  /*c9e0*/  @!P1 BRA `(.L_x_292) ;  /* 0xfffffffc00f09947 */ /* 0x002fea000383ffff */
[----:B------:R-:W-:Y:S05]  /*c9f0*/  BRA `(.L_x_310) ;  /* 0xfffffff0005c7947 */ /* 0x000fea000383ffff */
.L_x_301:
[----:B------:R-:W-:Y:S01]  /*ca00*/  BSSY B0, `(.L_x_311) ;  /* 0x0000006000007945 */ /* 0x000fe20003800000 */
[----:B------:R-:W-:-:S07]  /*ca10*/  IMAD.MOV.U32 R15, RZ, RZ, -0x1 ;  /* 0xffffffffff0f7424 */ /* 0x000fce00078e00ff */
[----:B------:R-:W-:Y:S05]  /*ca20*/  WARPSYNC.COLLECTIVE R15, `(.L_x_312) ;  /* 0x000000000f0c7348 */ /* 0x000fea0003c00000 */
[----:B------:R-:W-:Y:S02]  /*ca30*/  ELECT P6, UR62, PT ;  /* 0x00000000003e782f */ /* 0x000fe400038c0000 */
[----:B------:R-:W-:Y:S01]  /*ca40*/  MOV R14, UR62 ;  /* 0x0000003e000e7c02 */ /* 0x000fe20008000f00 */
[----:B------:R-:W-:Y:S10]  /*ca50*/  ENDCOLLECTIVE ;  /* 0x000000000000791b */ /* 0x000ff40003800000 */
.L_x_312:
[----:B------:R-:W-:Y:S05]  /*ca60*/  BSYNC B0 ;  /* 0x0000000000007941 */ /* 0x000fea0003800000 */
.L_x_311:
[----:B------:R-:W-:Y:S05]  /*ca70*/  BRA `(.L_x_313) ;  /* 0xfffffffc00147947 */ /* 0x000fea000383ffff */
.L_x_305:
[----:B0-----:R0:W1:Y:S02]  /*ca80*/  SYNCS.PHASECHK.TRANS64.TRYWAIT P0, [R7+URZ], R4 ;  /* 0x00000004070075a7 */ /* 0x001064000800017f */
[----:B-1----:R-:W-:Y:S05]  /*ca90*/  @!P0 NANOSLEEP.SYNCS 0x989680 ;  /* 0x009896800000895d */ /* 0x002fea0003900000 */
[----:B------:R-:W1:Y:S02]  /*caa0*/  @!P0 SYNCS.PHASECHK.TRANS64 P0, [R7+URZ], R4 ;  /* 0x00000004070085a7 */ /* 0x000e64000800007f */
[----:B-1----:R-:W-:Y:S05]  /*cab0*/  @!P0 BRA `(.L_x_305) ;  /* 0xfffffffc00f08947 */ /* 0x002fea000383ffff */
[----:B------:R-:W-:Y:S05]  /*cac0*/  BRA `(.L_x_314) ;  /* 0xfffffffc004c7947 */ /* 0x000fea000383ffff */
.L_x_315:
[----:B------:R-:W-:-:S00]  /*cad0*/  BRA `(.L_x_315) ;  /* 0xfffffffc00fc7947 */ /* 0x000fc0000383ffff */
[----:B------:R-:W-:-:S00]  /*cae0*/  NOP ;  /* 0x0000000000007918 */ /* 0x000fc00000000000 */
        /* <DEDUP_REMOVED lines=9> */
.L_x_316:


//--------------------- .nv.global.init           --------------------------
	.section	.nv.global.init,"aw",@progbits
.nv.global.init:
	.type		$str$22,@object
	.size		$str$22,($str$23 - $str$22)
$str$22:
        /*0000*/ 	.byte	0x6b, 0x5f, 0x74, 0x69, 0x6c, 0x65, 0x5f, 0x63, 0x6f, 0x75, 0x6e, 0x74, 0x20, 0x3e, 0x3d, 0x20
        /*0010*/ 	.byte	0x31, 0x00
	.type		$str$23,@object
	.size		$str$23,(__unnamed_1 - $str$23)
$str$23:
        /*0012*/ 	.byte	0x2f, 0x74, 0x6d, 0x70, 0x2f, 0x63, 0x75, 0x74, 0x6c, 0x61, 0x73, 0x73, 0x5f, 0x73, 0x77, 0x65
        /*0022*/ 	.byte	0x65, 0x70, 0x5f, 0x73, 0x72, 0x63, 0x2f, 0x69, 0x6e, 0x63, 0x6c, 0x75, 0x64, 0x65, 0x2f, 0x63
        /*0032*/ 	.byte	0x75, 0x74, 0x6c, 0x61, 0x73, 0x73, 0x2f, 0x67, 0x65, 0x6d, 0x6d, 0x2f, 0x63, 0x6f, 0x6c, 0x6c
        /*0042*/ 	.byte	0x65, 0x63, 0x74, 0x69, 0x76, 0x65, 0x2f, 0x73, 0x6d, 0x39, 0x30, 0x5f, 0x6d, 0x6d, 0x61, 0x5f
        /*0052*/ 	.byte	0x74, 0x6d, 0x61, 0x5f, 0x67, 0x6d, 0x6d, 0x61, 0x5f, 0x73, 0x73, 0x5f, 0x77, 0x61, 0x72, 0x70
        /*0062*/ 	.byte	0x73, 0x70, 0x65, 0x63, 0x69, 0x61, 0x6c, 0x69, 0x7a, 0x65, 0x64, 0x2e, 0x68, 0x70, 0x70, 0x00
	.type		__unnamed_1,@object
	.size		__unnamed_1,(.L_0 - __unnamed_1)
__unnamed_1:
        /*0072*/ 	.byte	0x76, 0x6f, 0x69, 0x64, 0x20, 0x63, 0x75, 0x74, 0x6c, 0x61, 0x73, 0x73, 0x3a, 0x3a, 0x67, 0x65
        /* <DEDUP_REMOVED lines=179> */
        /*0bb2*/ 	.byte	0x75, 0x74, 0x65, 0x3a, 0x3a, 0x69, 0x64, 0x65, 0x6e, 0x74, 0x69, 0x74, 0x79, 0x5d, 0x00
.L_0:


//--------------------- .nv.shared._ZN7cutlass13device_kernelINS_4gemm6kernel13GemmUniversalIN4cute5tupleIJiiiiEEENS1_10collective13CollectiveMmaINS1_34MainloopSm90TmaGmmaWarpSpecializedILi2ENS5_IJNS4_1CILi1EEESB_SB_EEENS1_35KernelTmaWarpSpecializedCooperativeEEENS5_IJNSA_ILi256EEENSA_ILi128EEESG_EEENS_6half_tENS5_IJSB_llEEESI_NS5_IJlSB_lEEENS4_8TiledMMAINS4_8MMA_AtomIJNS4_4SM904GMMA26MMA_64x128x16_F32F16F16_SSILNSO_5MajorE1ELSQ_0ELNSO_7ScaleInE1ELSR_1EEEEEENS4_6LayoutINS5_IJNSA_ILi2EEESB_SB_EEENS5_IJSB_NSA_ILi0EEESX_EEEEENS5_IJNS4_10UnderscoreES10_S10_EEEEENS4_13SM90_TMA_LOADENS4_14ComposedLayoutINS4_7SwizzleILi3ELi4ELi3EEENS4_18smem_ptr_flag_bitsILi16EEENSU_INS5_IJNSA_ILi64EEENSA_ILi8EEEEEENS5_IJSB_S19_EEEEEEEvNS4_8identityES13_NS14_IS16_S18_NSU_INS5_IJS1A_S19_EEENS5_IJS19_SB_EEEEEEEvS1F_EENS_8epilogue10collective6detail29Sm90TmaWarpSpecializedAdapterINS1M_15DefaultEpilogueISI_SK_SK_NS1L_6thread17LinearCombinationISI_Li1EffLNS1Q_9ScaleType4KindE0ELNS_15FloatRoundStyleE2ESI_EENS1_15EpilogueDefaultEEEEEvvEEEEvNT_6ParamsE --------------------------
	.section	.nv.shared._ZN7cutlass13device_kernelINS_4gemm6kernel13GemmUniversalIN4cute5tupleIJiiiiEEENS1_10collective13CollectiveMmaINS1_34MainloopSm90TmaGmmaWarpSpecializedILi2ENS5_IJNS4_1CILi1EEESB_SB_EEENS1_35KernelTmaWarpSpecializedCooperativeEEENS5_IJNSA_ILi256EEENSA_ILi128EEESG_EEENS_6half_tENS5_IJSB_llEEESI_NS5_IJlSB_lEEENS4_8TiledMMAINS4_8MMA_AtomIJNS4_4SM904GMMA26MMA_64x128x16_F32F16F16_SSILNSO_5MajorE1ELSQ_0ELNSO_7ScaleInE1ELSR_1EEEEEENS4_6LayoutINS5_IJNSA_ILi2EEESB_SB_EEENS5_IJSB_NSA_ILi0EEESX_EEEEENS5_IJNS4_10UnderscoreES10_S10_EEEEENS4_13SM90_TMA_LOADENS4_14ComposedLayoutINS4_7SwizzleILi3ELi4ELi3EEENS4_18smem_ptr_flag_bitsILi16EEENSU_INS5_IJNSA_ILi64EEENSA_ILi8EEEEEENS5_IJSB_S19_EEEEEEEvNS4_8identityES13_NS14_IS16_S18_NSU_INS5_IJS1A_S19_EEENS5_IJS19_SB_EEEEEEEvS1F_EENS_8epilogue10collective6detail29Sm90TmaWarpSpecializedAdapterINS1M_15DefaultEpilogueISI_SK_SK_NS1L_6thread17LinearCombinationISI_Li1EffLNS1Q_9ScaleType4KindE0ELNS_15FloatRoundStyleE2ESI_EENS1_15EpilogueDefaultEEEEEvvEEEEvNT_6ParamsE,"aw",@nobits
	.sectionflags	@""
	.align	16
	.zero		1024


//--------------------- .nv.shared.reserved.0     --------------------------
	.section	.nv.shared.reserved.0,"aw",@nobits
	.weak		__nv_reservedSMEM_offset_0_alias
	.size		__nv_reservedSMEM_offset_0_alias, 0, 0
	.other		__nv_reservedSMEM_offset_0_alias,@"STO_CUDA_RESERVED_SHARED STV_DEFAULT"
__nv_reservedSMEM_offset_0_alias:
	.zero		0


//--------------------- .nv.global                --------------------------
	.section	.nv.global,"aw",@nobits
.nv.global:
	.type		_ZN40_INTERNAL_bdec1a32_4_k_cu_5cc3778e_258854cute1_E,@object
	.size		_ZN40_INTERNAL_bdec1a32_4_k_cu_5cc3778e_258854cute1_E,(_ZN40_INTERNAL_bdec1a32_4_k_cu_5cc3778e_258854cuda3std3__45__cpo6cbeginE - _ZN40_INTERNAL_bdec1a32_4_k_cu_5cc3778e_258854cute1_E)
_ZN40_INTERNAL_bdec1a32_4_k_cu_5cc3778e_258854cute1_E:
	.zero		1
	.type		_ZN40_INTERNAL_bdec1a32_4_k_cu_5cc3778e_258854cuda3std3__45__cpo6cbeginE,@object
	.size		_ZN40_INTERNAL_bdec1a32_4_k_cu_5cc3778e_258854cuda3std3__45__cpo6cbeginE,(_ZN40_INTERNAL_bdec1a32_4_k_cu_5cc3778e_258854cuda3std3__48in_placeE - _ZN40_INTERNAL_bdec1a32_4_k_cu_5cc3778e_258854cuda3std3__45__cpo6cbeginE)
_ZN40_INTERNAL_bdec1a32_4_k_cu_5cc3778e_258854cuda3std3__45__cpo6cbeginE:
	.zero		1
	.type		_ZN40_INTERNAL_bdec1a32_4_k_cu_5cc3778e_258854cuda3std3__48in_placeE,@object
	.size		_ZN40_INTERNAL_bdec1a32_4_k_cu_5cc3778e_258854cuda3std3__48in_placeE,(_ZN40_INTERNAL_bdec1a32_4_k_cu_5cc3778e_258854cuda3std6ranges3__45__cpo9iter_moveE - _ZN40_INTERNAL_bdec1a32_4_k_cu_5cc3778e_258854cuda3std3__48in_placeE)
_ZN40_INTERNAL_bdec1a32_4_k_cu_5cc3778e_258854cuda3std3__48in_placeE:
	.zero		1
	.type		_ZN40_INTERNAL_bdec1a32_4_k_cu_5cc3778e_258854cuda3std6ranges3__45__cpo9iter_moveE,@object
	.size		_ZN40_INTERNAL_bdec1a32_4_k_cu_5cc3778e_258854cuda3std6ranges3__45__cpo9iter_moveE,(_ZN40_INTERNAL_bdec1a32_4_k_cu_5cc3778e_258854cuda3std3__45__cpo5beginE - _ZN40_INTERNAL_bdec1a32_4_k_cu_5cc3778e_258854cuda3std6ranges3__45__cpo9iter_moveE)
_ZN40_INTERNAL_bdec1a32_4_k_cu_5cc3778e_258854cuda3std6ranges3__45__cpo9iter_moveE:
	.zero		1
	.type		_ZN40_INTERNAL_bdec1a32_4_k_cu_5cc3778e_258854cuda3std3__45__cpo5beginE,@object
	.size		_ZN40_INTERNAL_bdec1a32_4_k_cu_5cc3778e_258854cuda3std3__45__cpo5beginE,(_ZN40_INTERNAL_bdec1a32_4_k_cu_5cc3778e_258854cuda3std3__442_GLOBAL__N__bdec1a32_4_k_cu_5cc3778e_258856ignoreE - _ZN40_INTERNAL_bdec1a32_4_k_cu_5cc3778e_258854cuda3std3__45__cpo5beginE)
_ZN40_INTERNAL_bdec1a32_4_k_cu_5cc3778e_258854cuda3std3__45__cpo5beginE:
	.zero		1
	.type		_ZN40_INTERNAL_bdec1a32_4_k_cu_5cc3778e_258854cuda3std3__442_GLOBAL__N__bdec1a32_4_k_cu_5cc3778e_258856ignoreE,@object
	.size		_ZN40_INTERNAL_bdec1a32_4_k_cu_5cc3778e_258854cuda3std3__442_GLOBAL__N__bdec1a32_4_k_cu_5cc3778e_258856ignoreE,(_ZN40_INTERNAL_bdec1a32_4_k_cu_5cc3778e_258854cute7productE - _ZN40_INTERNAL_bdec1a32_4_k_cu_5cc3778e_258854cuda3std3__442_GLOBAL__N__bdec1a32_4_k_cu_5cc3778e_258856ignoreE)
_ZN40_INTERNAL_bdec1a32_4_k_cu_5cc3778e_258854cuda3std3__442_GLOBAL__N__bdec1a32_4_k_cu_5cc3778e_258856ignoreE:
	.zero		1
	.type		_ZN40_INTERNAL_bdec1a32_4_k_cu_5cc3778e_258854cute7productE,@object
	.size		_ZN40_INTERNAL_bdec1a32_4_k_cu_5cc3778e_258854cute7productE,(_ZN40_INTERNAL_bdec1a32_4_k_cu_5cc3778e_258854cuda3std3__45__cpo3endE - _ZN40_INTERNAL_bdec1a32_4_k_cu_5cc3778e_258854cute7productE)
_ZN40_INTERNAL_bdec1a32_4_k_cu_5cc3778e_258854cute7productE:
	.zero		1
	.type		_ZN40_INTERNAL_bdec1a32_4_k_cu_5cc3778e_258854cuda3std3__45__cpo3endE,@object
	.size		_ZN40_INTERNAL_bdec1a32_4_k_cu_5cc3778e_258854cuda3std3__45__cpo3endE,(_ZN40_INTERNAL_bdec1a32_4_k_cu_5cc3778e_258854cuda3std3__419piecewise_constructE - _ZN40_INTERNAL_bdec1a32_4_k_cu_5cc3778e_258854cuda3std3__45__cpo3endE)
_ZN40_INTERNAL_bdec1a32_4_k_cu_5cc3778e_258854cuda3std3__45__cpo3endE:
	.zero		1
	.type		_ZN40_INTERNAL_bdec1a32_4_k_cu_5cc3778e_258854cuda3std3__419piecewise_constructE,@object
	.size		_ZN40_INTERNAL_bdec1a32_4_k_cu_5cc3778e_258854cuda3std3__419piecewise_constructE,(_ZN40_INTERNAL_bdec1a32_4_k_cu_5cc3778e_258854cuda3std3__45__cpo4cendE - _ZN40_INTERNAL_bdec1a32_4_k_cu_5cc3778e_258854cuda3std3__419piecewise_constructE)
_ZN40_INTERNAL_bdec1a32_4_k_cu_5cc3778e_258854cuda3std3__419piecewise_constructE:
	.zero		1
	.type		_ZN40_INTERNAL_bdec1a32_4_k_cu_5cc3778e_258854cuda3std3__45__cpo4cendE,@object
	.size		_ZN40_INTERNAL_bdec1a32_4_k_cu_5cc3778e_258854cuda3std3__45__cpo4cendE,(_ZN40_INTERNAL_bdec1a32_4_k_cu_5cc3778e_258854cuda3std6ranges3__45__cpo4swapE - _ZN40_INTERNAL_bdec1a32_4_k_cu_5cc3778e_258854cuda3std3__45__cpo4cendE)
_ZN40_INTERNAL_bdec1a32_4_k_cu_5cc3778e_258854cuda3std3__45__cpo4cendE:
	.zero		1
	.type		_ZN40_INTERNAL_bdec1a32_4_k_cu_5cc3778e_258854cuda3std6ranges3__45__cpo4swapE,@object
	.size		_ZN40_INTERNAL_bdec1a32_4_k_cu_5cc3778e_258854cuda3std6ranges3__45__cpo4swapE,(.L_8 - _ZN40_INTERNAL_bdec1a32_4_k_cu_5cc3778e_258854cuda3std6ranges3__45__cpo4swapE)
_ZN40_INTERNAL_bdec1a32_4_k_cu_5cc3778e_258854cuda3std6ranges3__45__cpo4swapE:
	.zero		1
.L_8:


//--------------------- .nv.constant0._ZN7cutlass13device_kernelINS_4gemm6kernel13GemmUniversalIN4cute5tupleIJiiiiEEENS1_10collective13CollectiveMmaINS1_34MainloopSm90TmaGmmaWarpSpecializedILi2ENS5_IJNS4_1CILi1EEESB_SB_EEENS1_35KernelTmaWarpSpecializedCooperativeEEENS5_IJNSA_ILi256EEENSA_ILi128EEESG_EEENS_6half_tENS5_IJSB_llEEESI_NS5_IJlSB_lEEENS4_8TiledMMAINS4_8MMA_AtomIJNS4_4SM904GMMA26MMA_64x128x16_F32F16F16_SSILNSO_5MajorE1ELSQ_0ELNSO_7ScaleInE1ELSR_1EEEEEENS4_6LayoutINS5_IJNSA_ILi2EEESB_SB_EEENS5_IJSB_NSA_ILi0EEESX_EEEEENS5_IJNS4_10UnderscoreES10_S10_EEEEENS4_13SM90_TMA_LOADENS4_14ComposedLayoutINS4_7SwizzleILi3ELi4ELi3EEENS4_18smem_ptr_flag_bitsILi16EEENSU_INS5_IJNSA_ILi64EEENSA_ILi8EEEEEENS5_IJSB_S19_EEEEEEEvNS4_8identityES13_NS14_IS16_S18_NSU_INS5_IJS1A_S19_EEENS5_IJS19_SB_EEEEEEEvS1F_EENS_8epilogue10collective6detail29Sm90TmaWarpSpecializedAdapterINS1M_15DefaultEpilogueISI_SK_SK_NS1L_6thread17LinearCombinationISI_Li1EffLNS1Q_9ScaleType4KindE0ELNS_15FloatRoundStyleE2ESI_EENS1_15EpilogueDefaultEEEEEvvEEEEvNT_6ParamsE --------------------------
	.section	.nv.constant0._ZN7cutlass13device_kernelINS_4gemm6kernel13GemmUniversalIN4cute5tupleIJiiiiEEENS1_10collective13CollectiveMmaINS1_34MainloopSm90TmaGmmaWarpSpecializedILi2ENS5_IJNS4_1CILi1EEESB_SB_EEENS1_35KernelTmaWarpSpecializedCooperativeEEENS5_IJNSA_ILi256EEENSA_ILi128EEESG_EEENS_6half_tENS5_IJSB_llEEESI_NS5_IJlSB_lEEENS4_8TiledMMAINS4_8MMA_AtomIJNS4_4SM904GMMA26MMA_64x128x16_F32F16F16_SSILNSO_5MajorE1ELSQ_0ELNSO_7ScaleInE1ELSR_1EEEEEENS4_6LayoutINS5_IJNSA_ILi2EEESB_SB_EEENS5_IJSB_NSA_ILi0EEESX_EEEEENS5_IJNS4_10UnderscoreES10_S10_EEEEENS4_13SM90_TMA_LOADENS4_14ComposedLayoutINS4_7SwizzleILi3ELi4ELi3EEENS4_18smem_ptr_flag_bitsILi16EEENSU_INS5_IJNSA_ILi64EEENSA_ILi8EEEEEENS5_IJSB_S19_EEEEEEEvNS4_8identityES13_NS14_IS16_S18_NSU_INS5_IJS1A_S19_EEENS5_IJS19_SB_EEEEEEEvS1F_EENS_8epilogue10collective6detail29Sm90TmaWarpSpecializedAdapterINS1M_15DefaultEpilogueISI_SK_SK_NS1L_6thread17LinearCombinationISI_Li1EffLNS1Q_9ScaleType4KindE0ELNS_15FloatRoundStyleE2ESI_EENS1_15EpilogueDefaultEEEEEvvEEEEvNT_6ParamsE,"a",@progbits
	.sectionflags	@""
	.align	4
.nv.constant0._ZN7cutlass13device_kernelINS_4gemm6kernel13GemmUniversalIN4cute5tupleIJiiiiEEENS1_10collective13CollectiveMmaINS1_34MainloopSm90TmaGmmaWarpSpecializedILi2ENS5_IJNS4_1CILi1EEESB_SB_EEENS1_35KernelTmaWarpSpecializedCooperativeEEENS5_IJNSA_ILi256EEENSA_ILi128EEESG_EEENS_6half_tENS5_IJSB_llEEESI_NS5_IJlSB_lEEENS4_8TiledMMAINS4_8MMA_AtomIJNS4_4SM904GMMA26MMA_64x128x16_F32F16F16_SSILNSO_5MajorE1ELSQ_0ELNSO_7ScaleInE1ELSR_1EEEEEENS4_6LayoutINS5_IJNSA_ILi2EEESB_SB_EEENS5_IJSB_NSA_ILi0EEESX_EEEEENS5_IJNS4_10UnderscoreES10_S10_EEEEENS4_13SM90_TMA_LOADENS4_14ComposedLayoutINS4_7SwizzleILi3ELi4ELi3EEENS4_18smem_ptr_flag_bitsILi16EEENSU_INS5_IJNSA_ILi64EEENSA_ILi8EEEEEENS5_IJSB_S19_EEEEEEEvNS4_8identityES13_NS14_IS16_S18_NSU_INS5_IJS1A_S19_EEENS5_IJS19_SB_EEEEEEEvS1F_EENS_8epilogue10collective6detail29Sm90TmaWarpSpecializedAdapterINS1M_15DefaultEpilogueISI_SK_SK_NS1L_6thread17LinearCombinationISI_Li1EffLNS1Q_9ScaleType4KindE0ELNS_15FloatRoundStyleE2ESI_EENS1_15EpilogueDefaultEEEEEvvEEEEvNT_6ParamsE:
	.zero		1664


//--------------------- SYMBOLS --------------------------

	.type		.nv.reservedSmem.offset0,@object
	.size		.nv.reservedSmem.offset0,0x4
	.type		__assertfail,@function
